def attn_fwd(
    Q,
    K,
    V,
    Out,
    Lse,
    sm_scale,
    stride_qz,
    stride_qh,
    stride_qm,
    stride_qk,
    stride_kz,
    stride_kh,
    stride_kn,
    stride_kk,
    stride_vz,
    stride_vh,
    stride_vn,
    stride_vk,
    stride_oz,
    stride_oh,
    stride_om,
    stride_ok,
    seqlen_q,
    seqlen_k,
    BLOCK_M: tl.constexpr,
    BLOCK_N: tl.constexpr,
    HEAD_DIM: tl.constexpr,
    CAUSAL: tl.constexpr,
):
    start_m = tl.program_id(0)
    off_hz = tl.program_id(1)
    q_off = off_hz * stride_qh
    k_off = off_hz * stride_kh
    v_off = off_hz * stride_vh
    offs_m = start_m * BLOCK_M + tl.arange(0, BLOCK_M)
    offs_d = tl.arange(0, HEAD_DIM)
    offs_n = tl.arange(0, BLOCK_N)
    q_ptrs = Q + q_off + offs_m[:, None] * stride_qm + offs_d[None, :] * stride_qk
    k_ptrs = K + k_off + offs_d[:, None] * stride_kk + offs_n[None, :] * stride_kn
    v_ptrs = V + v_off + offs_n[:, None] * stride_vn + offs_d[None, :] * stride_vk
    m_i = tl.full([BLOCK_M], float("-inf"), dtype=tl.float32)
    l_i = tl.zeros([BLOCK_M], dtype=tl.float32) + 1.0
    acc = tl.zeros([BLOCK_M, HEAD_DIM], dtype=tl.float32)
    q = tl.load(q_ptrs)
    acc, l_i, m_i = _attn_fwd_inner(
        acc,
        l_i,
        m_i,
        q,
        k_ptrs,
        v_ptrs,
        sm_scale,
        stride_kn,
        stride_vn,
        start_m,
        seqlen_k,
        BLOCK_M,
        BLOCK_N,
        HEAD_DIM,
        CAUSAL,
    )
    acc = acc / l_i[:, None]
    lse = m_i + tl.math.log2(l_i) / 1.4426950408889634
    o_ptrs = (
        Out
        + off_hz * stride_oh
        + offs_m[:, None] * stride_om
        + offs_d[None, :] * stride_ok
    )
    tl.store(o_ptrs, acc.to(Out.dtype.element_ty))
    tl.store(Lse + off_hz * seqlen_q + offs_m, lse)

# config = {"BLOCK_M": 32, "BLOCK_N": 64, "HEAD_DIM": 256, "arch": "sm_100", "causal": false, "dtype": "fp16", "num_stages": 2, "num_warps": 4}
# arch = sm_100


// ===== COMPILED SASS (sm_100a) =====

	.target	sm_100a

	.elftype	@"ET_EXEC"


//--------------------- .note.nv.tkinfo           --------------------------
	.section	.note.nv.tkinfo,"",@"SHT_NOTE"
	.sectionflags	@"SHF_NOTE_NV_TKINFO"
	.tkinfo
        /*0018*/ 	.word	0x00000081
        /*0030*/ 	.string	""
        /*0030*/ 	.string	"ptxas-blackwell"
        /*0030*/ 	.string	"Cuda compilation tools, release 12.9, V12.9.86"
        /*0030*/ 	.string	"Build cuda_12.9.r12.9/compiler.36037853_0"
        /*0030*/ 	.string	"-v  -suppress-debug-info  -lineinfo  -arch sm_100a "



//--------------------- .note.nv.cuver            --------------------------
	.section	.note.nv.cuver,"",@"SHT_NOTE"
	.sectionflags	@"SHF_NOTE_NV_CUVER"
        /*0018*/ 	.short	0x0001
        /*001a*/ 	.short	0x0064
        /*001c*/ 	.short	0x0001
        /*001e*/ 	.short	0x0000
        /*0020*/ 	.short	0x0001
        /*0022*/ 	.short	0x0000


//--------------------- .nv.info                  --------------------------
	.section	.nv.info,"",@"SHT_CUDA_INFO"
	.align	4


	//----- nvinfo : EIATTR_REGCOUNT
	.align		4
        /*0000*/ 	.byte	0x04, 0x2f
        /*0002*/ 	.short	(.L_2 - .L_1)
	.align		4
.L_1:
        /*0004*/ 	.word	index@(attn_fwd)
        /*0008*/ 	.word	0x000000ff


	//----- nvinfo : EIATTR_FRAME_SIZE
	.align		4
.L_2:
        /*000c*/ 	.byte	0x04, 0x11
        /*000e*/ 	.short	(.L_4 - .L_3)
	.align		4
.L_3:
        /*0010*/ 	.word	index@(attn_fwd)
        /*0014*/ 	.word	0x00000738


	//----- nvinfo : EIATTR_MIN_STACK_SIZE
	.align		4
.L_4:
        /*0018*/ 	.byte	0x04, 0x12
        /*001a*/ 	.short	(.L_6 - .L_5)
	.align		4
.L_5:
        /*001c*/ 	.word	index@(attn_fwd)
        /*0020*/ 	.word	0x00000738
.L_6:


//--------------------- .nv.info.attn_fwd         --------------------------
	.section	.nv.info.attn_fwd,"",@"SHT_CUDA_INFO"
	.sectionflags	@""
	.align	4


	//----- nvinfo : EIATTR_CUDA_API_VERSION
	.align		4
        /*0000*/ 	.byte	0x04, 0x37
        /*0002*/ 	.short	(.L_8 - .L_7)
.L_7:
        /*0004*/ 	.word	0x00000081


	//----- nvinfo : EIATTR_KPARAM_INFO
	.align		4
.L_8:
        /*0008*/ 	.byte	0x04, 0x17
        /*000a*/ 	.short	(.L_10 - .L_9)
.L_9:
        /*000c*/ 	.word	0x00000000
        /*0010*/ 	.short	0x0019
        /*0012*/ 	.short	0x0080
        /*0014*/ 	.byte	0x00, 0xf4, 0x21, 0x00


	//----- nvinfo : EIATTR_KPARAM_INFO
	.align		4
.L_10:
        /*0018*/ 	.byte	0x04, 0x17
        /*001a*/ 	.short	(.L_12 - .L_11)
.L_11:
        /*001c*/ 	.word	0x00000000
        /*0020*/ 	.short	0x0018
        /*0022*/ 	.short	0x0078
        /*0024*/ 	.byte	0x00, 0xf4, 0x21, 0x00


	//----- nvinfo : EIATTR_KPARAM_INFO
	.align		4
.L_12:
        /*0028*/ 	.byte	0x04, 0x17
        /*002a*/ 	.short	(.L_14 - .L_13)
.L_13:
        /*002c*/ 	.word	0x00000000
        /*0030*/ 	.short	0x0017
        /*0032*/ 	.short	0x0070
        /*0034*/ 	.byte	0x00, 0xf0, 0x11, 0x00


	//----- nvinfo : EIATTR_KPARAM_INFO
	.align		4
.L_14:
        /*0038*/ 	.byte	0x04, 0x17
        /*003a*/ 	.short	(.L_16 - .L_15)
.L_15:
        /*003c*/ 	.word	0x00000000
        /*0040*/ 	.short	0x0016
        /*0042*/ 	.short	0x006c
        /*0044*/ 	.byte	0x00, 0xf0, 0x11, 0x00


	//----- nvinfo : EIATTR_KPARAM_INFO
	.align		4
.L_16:
        /*0048*/ 	.byte	0x04, 0x17
        /*004a*/ 	.short	(.L_18 - .L_17)
.L_17:
        /*004c*/ 	.word	0x00000000
        /*0050*/ 	.short	0x0015
        /*0052*/ 	.short	0x0068
        /*0054*/ 	.byte	0x00, 0xf0, 0x11, 0x00


	//----- nvinfo : EIATTR_KPARAM_INFO
	.align		4
.L_18:
        /*0058*/ 	.byte	0x04, 0x17
        /*005a*/ 	.short	(.L_20 - .L_19)
.L_19:
        /*005c*/ 	.word	0x00000000
        /*0060*/ 	.short	0x0014
        /*0062*/ 	.short	0x0064
        /*0064*/ 	.byte	0x00, 0xf0, 0x11, 0x00


	//----- nvinfo : EIATTR_KPARAM_INFO
	.align		4
.L_20:
        /*0068*/ 	.byte	0x04, 0x17
        /*006a*/ 	.short	(.L_22 - .L_21)
.L_21:
        /*006c*/ 	.word	0x00000000
        /*0070*/ 	.short	0x0013
        /*0072*/ 	.short	0x0060
        /*0074*/ 	.byte	0x00, 0xf0, 0x11, 0x00


	//----- nvinfo : EIATTR_KPARAM_INFO
	.align		4
.L_22:
        /*0078*/ 	.byte	0x04, 0x17
        /*007a*/ 	.short	(.L_24 - .L_23)
.L_23:
        /*007c*/ 	.word	0x00000000
        /*0080*/ 	.short	0x0012
        /*0082*/ 	.short	0x005c
        /*0084*/ 	.byte	0x00, 0xf0, 0x11, 0x00


	//----- nvinfo : EIATTR_KPARAM_INFO
	.align		4
.L_24:
        /*0088*/ 	.byte	0x04, 0x17
        /*008a*/ 	.short	(.L_26 - .L_25)
.L_25:
        /*008c*/ 	.word	0x00000000
        /*0090*/ 	.short	0x0011
        /*0092*/ 	.short	0x0058
        /*0094*/ 	.byte	0x00, 0xf0, 0x11, 0x00


	//----- nvinfo : EIATTR_KPARAM_INFO
	.align		4
.L_26:
        /*0098*/ 	.byte	0x04, 0x17
        /*009a*/ 	.short	(.L_28 - .L_27)
.L_27:
        /*009c*/ 	.word	0x00000000
        /*00a0*/ 	.short	0x0010
        /*00a2*/ 	.short	0x0054
        /*00a4*/ 	.byte	0x00, 0xf0, 0x11, 0x00


	//----- nvinfo : EIATTR_KPARAM_INFO
	.align		4
.L_28:
        /*00a8*/ 	.byte	0x04, 0x17
        /*00aa*/ 	.short	(.L_30 - .L_29)
.L_29:
        /*00ac*/ 	.word	0x00000000
        /*00b0*/ 	.short	0x000f
        /*00b2*/ 	.short	0x0050
        /*00b4*/ 	.byte	0x00, 0xf0, 0x11, 0x00


	//----- nvinfo : EIATTR_KPARAM_INFO
	.align		4
.L_30:
        /*00b8*/ 	.byte	0x04, 0x17
        /*00ba*/ 	.short	(.L_32 - .L_31)
.L_31:
        /*00bc*/ 	.word	0x00000000
        /*00c0*/ 	.short	0x000e
        /*00c2*/ 	.short	0x004c
        /*00c4*/ 	.byte	0x00, 0xf0, 0x11, 0x00


	//----- nvinfo : EIATTR_KPARAM_INFO
	.align		4
.L_32:
        /*00c8*/ 	.byte	0x04, 0x17
        /*00ca*/ 	.short	(.L_34 - .L_33)
.L_33:
        /*00cc*/ 	.word	0x00000000
        /*00d0*/ 	.short	0x000d
        /*00d2*/ 	.short	0x0048
        /*00d4*/ 	.byte	0x00, 0xf0, 0x11, 0x00


	//----- nvinfo : EIATTR_KPARAM_INFO
	.align		4
.L_34:
        /*00d8*/ 	.byte	0x04, 0x17
        /*00da*/ 	.short	(.L_36 - .L_35)
.L_35:
        /*00dc*/ 	.word	0x00000000
        /*00e0*/ 	.short	0x000c
        /*00e2*/ 	.short	0x0044
        /*00e4*/ 	.byte	0x00, 0xf0, 0x11, 0x00


	//----- nvinfo : EIATTR_KPARAM_INFO
	.align		4
.L_36:
        /*00e8*/ 	.byte	0x04, 0x17
        /*00ea*/ 	.short	(.L_38 - .L_37)
.L_37:
        /*00ec*/ 	.word	0x00000000
        /*00f0*/ 	.short	0x000b
        /*00f2*/ 	.short	0x0040
        /*00f4*/ 	.byte	0x00, 0xf0, 0x11, 0x00


	//----- nvinfo : EIATTR_KPARAM_INFO
	.align		4
.L_38:
        /*00f8*/ 	.byte	0x04, 0x17
        /*00fa*/ 	.short	(.L_40 - .L_39)
.L_39:
        /*00fc*/ 	.word	0x00000000
        /*0100*/ 	.short	0x000a
        /*0102*/ 	.short	0x003c
        /*0104*/ 	.byte	0x00, 0xf0, 0x11, 0x00


	//----- nvinfo : EIATTR_KPARAM_INFO
	.align		4
.L_40:
        /*0108*/ 	.byte	0x04, 0x17
        /*010a*/ 	.short	(.L_42 - .L_41)
.L_41:
        /*010c*/ 	.word	0x00000000
        /*0110*/ 	.short	0x0009
        /*0112*/ 	.short	0x0038
        /*0114*/ 	.byte	0x00, 0xf0, 0x11, 0x00


	//----- nvinfo : EIATTR_KPARAM_INFO
	.align		4
.L_42:
        /*0118*/ 	.byte	0x04, 0x17
        /*011a*/ 	.short	(.L_44 - .L_43)
.L_43:
        /*011c*/ 	.word	0x00000000
        /*0120*/ 	.short	0x0008
        /*0122*/ 	.short	0x0034
        /*0124*/ 	.byte	0x00, 0xf0, 0x11, 0x00


	//----- nvinfo : EIATTR_KPARAM_INFO
	.align		4
.L_44:
        /*0128*/ 	.byte	0x04, 0x17
        /*012a*/ 	.short	(.L_46 - .L_45)
.L_45:
        /*012c*/ 	.word	0x00000000
        /*0130*/ 	.short	0x0007
        /*0132*/ 	.short	0x0030
        /*0134*/ 	.byte	0x00, 0xf0, 0x11, 0x00


	//----- nvinfo : EIATTR_KPARAM_INFO
	.align		4
.L_46:
        /*0138*/ 	.byte	0x04, 0x17
        /*013a*/ 	.short	(.L_48 - .L_47)
.L_47:
        /*013c*/ 	.word	0x00000000
        /*0140*/ 	.short	0x0006
        /*0142*/ 	.short	0x002c
        /*0144*/ 	.byte	0x00, 0xf0, 0x11, 0x00


	//----- nvinfo : EIATTR_KPARAM_INFO
	.align		4
.L_48:
        /*0148*/ 	.byte	0x04, 0x17
        /*014a*/ 	.short	(.L_50 - .L_49)
.L_49:
        /*014c*/ 	.word	0x00000000
        /*0150*/ 	.short	0x0005
        /*0152*/ 	.short	0x0028
        /*0154*/ 	.byte	0x00, 0xf0, 0x11, 0x00


	//----- nvinfo : EIATTR_KPARAM_INFO
	.align		4
.L_50:
        /*0158*/ 	.byte	0x04, 0x17
        /*015a*/ 	.short	(.L_52 - .L_51)
.L_51:
        /*015c*/ 	.word	0x00000000
        /*0160*/ 	.short	0x0004
        /*0162*/ 	.short	0x0020
        /*0164*/ 	.byte	0x00, 0xf4, 0x21, 0x00


	//----- nvinfo : EIATTR_KPARAM_INFO
	.align		4
.L_52:
        /*0168*/ 	.byte	0x04, 0x17
        /*016a*/ 	.short	(.L_54 - .L_53)
.L_53:
        /*016c*/ 	.word	0x00000000
        /*0170*/ 	.short	0x0003
        /*0172*/ 	.short	0x0018
        /*0174*/ 	.byte	0x00, 0xf4, 0x21, 0x00


	//----- nvinfo : EIATTR_KPARAM_INFO
	.align		4
.L_54:
        /*0178*/ 	.byte	0x04, 0x17
        /*017a*/ 	.short	(.L_56 - .L_55)
.L_55:
        /*017c*/ 	.word	0x00000000
        /*0180*/ 	.short	0x0002
        /*0182*/ 	.short	0x0010
        /*0184*/ 	.byte	0x00, 0xf4, 0x21, 0x00


	//----- nvinfo : EIATTR_KPARAM_INFO
	.align		4
.L_56:
        /*0188*/ 	.byte	0x04, 0x17
        /*018a*/ 	.short	(.L_58 - .L_57)
.L_57:
        /*018c*/ 	.word	0x00000000
        /*0190*/ 	.short	0x0001
        /*0192*/ 	.short	0x0008
        /*0194*/ 	.byte	0x00, 0xf4, 0x21, 0x00


	//----- nvinfo : EIATTR_KPARAM_INFO
	.align		4
.L_58:
        /*0198*/ 	.byte	0x04, 0x17
        /*019a*/ 	.short	(.L_60 - .L_59)
.L_59:
        /*019c*/ 	.word	0x00000000
        /*01a0*/ 	.short	0x0000
        /*01a2*/ 	.short	0x0000
        /*01a4*/ 	.byte	0x00, 0xf4, 0x21, 0x00


	//----- nvinfo : EIATTR_SPARSE_MMA_MASK
	.align		4
.L_60:
        /*01a8*/ 	.byte	0x03, 0x50
        /*01aa*/ 	.short	0x0000


	//----- nvinfo : EIATTR_MAXREG_COUNT
	.align		4
        /*01ac*/ 	.byte	0x03, 0x1b
        /*01ae*/ 	.short	0x00ff


	//----- nvinfo : EIATTR_NUM_BARRIERS
	.align		4
        /*01b0*/ 	.byte	0x02, 0x4c
        /*01b2*/ 	.byte	0x01
	.zero		1


	//----- nvinfo : EIATTR_ANNOTATIONS
	.align		4
        /*01b4*/ 	.byte	0x04, 0x55
        /*01b6*/ 	.short	(.L_62 - .L_61)


	//   ....[0]....
.L_61:
        /*01b8*/ 	.word	0x00000001
        /*01bc*/ 	.byte	0xf0, 0x1d, 0x00, 0x00, 0x01, 0x00, 0x00, 0x00, 0x60, 0x1e, 0x00, 0x00, 0x01, 0x00, 0x00, 0x00
        /* <DEDUP_REMOVED lines=229> */
        /*101c*/ 	.byte	0x00, 0x98, 0x00, 0x00, 0x01, 0x00, 0x00, 0x00, 0x30, 0x98, 0x00, 0x00


	//----- nvinfo : EIATTR_COOP_GROUP_MASK_REGIDS
	.align		4
.L_62:
        /*1028*/ 	.byte	0x04, 0x29
        /*102a*/ 	.short	(.L_64 - .L_63)


	//   ....[0]....
.L_63:
        /*102c*/ 	.word	0xffffffff


	//   ....[1]....
        /*1030*/ 	.word	0xffffffff


	//   ....[2]....
        /*1034*/ 	.word	0xffffffff


	//   ....[3]....
        /*1038*/ 	.word	0xffffffff


	//   ....[4]....
        /*103c*/ 	.word	0xffffffff


	//   ....[5]....
        /*1040*/ 	.word	0xffffffff


	//   ....[6]....
        /*1044*/ 	.word	0xffffffff


	//   ....[7]....
        /*1048*/ 	.word	0xffffffff


	//   ....[8]....
        /*104c*/ 	.word	0xffffffff


	//   ....[9]....
        /*1050*/ 	.word	0xffffffff


	//   ....[10]....
        /*1054*/ 	.word	0xffffffff


	//   ....[11]....
        /*1058*/ 	.word	0xffffffff


	//   ....[12]....
        /*105c*/ 	.word	0xffffffff


	//   ....[13]....
        /*1060*/ 	.word	0xffffffff


	//   ....[14]....
        /*1064*/ 	.word	0xffffffff


	//   ....[15]....
        /*1068*/ 	.word	0xffffffff


	//   ....[16]....
        /*106c*/ 	.word	0xffffffff


	//   ....[17]....
        /*1070*/ 	.word	0xffffffff


	//   ....[18]....
        /*1074*/ 	.word	0xffffffff


	//   ....[19]....
        /*1078*/ 	.word	0xffffffff


	//----- nvinfo : EIATTR_COOP_GROUP_INSTR_OFFSETS
	.align		4
.L_64:
        /*107c*/ 	.byte	0x04, 0x28
        /*107e*/ 	.short	(.L_66 - .L_65)


	//   ....[0]....
.L_65:
        /*1080*/ 	.word	0x00007bc0


	//   ....[1]....
        /*1084*/ 	.word	0x00007bd0


	//   ....[2]....
        /*1088*/ 	.word	0x00007be0


	//   ....[3]....
        /*108c*/ 	.word	0x00007bf0


	//   ....[4]....
        /*1090*/ 	.word	0x00007c60


	//   ....[5]....
        /*1094*/ 	.word	0x00007c70


	//   ....[6]....
        /*1098*/ 	.word	0x00007c80


	//   ....[7]....
        /*109c*/ 	.word	0x00007c90


	//   ....[8]....
        /*10a0*/ 	.word	0x00007da0


	//   ....[9]....
        /*10a4*/ 	.word	0x00007dc0


	//   ....[10]....
        /*10a8*/ 	.word	0x00008280


	//   ....[11]....
        /*10ac*/ 	.word	0x00008290


	//   ....[12]....
        /*10b0*/ 	.word	0x000082a0


	//   ....[13]....
        /*10b4*/ 	.word	0x000082b0


	//   ....[14]....
        /*10b8*/ 	.word	0x00008300


	//   ....[15]....
        /*10bc*/ 	.word	0x00008310


	//   ....[16]....
        /*10c0*/ 	.word	0x00008320


	//   ....[17]....
        /*10c4*/ 	.word	0x00008330


	//   ....[18]....
        /*10c8*/ 	.word	0x000083f0


	//   ....[19]....
        /*10cc*/ 	.word	0x00008410


	//----- nvinfo : EIATTR_VRC_CTA_INIT_COUNT
	.align		4
.L_66:
        /*10d0*/ 	.byte	0x02, 0x4a
	.zero		1
	.zero		1


	//----- nvinfo : EIATTR_EXIT_INSTR_OFFSETS
	.align		4
        /*10d4*/ 	.byte	0x04, 0x1c
        /*10d6*/ 	.short	(.L_68 - .L_67)


	//   ....[0]....
.L_67:
        /*10d8*/ 	.word	0x0000dda0


	//   ....[1]....
        /*10dc*/ 	.word	0x0000ddd0


	//----- nvinfo : EIATTR_REQNTID
	.align		4
.L_68:
        /*10e0*/ 	.byte	0x04, 0x10
        /*10e2*/ 	.short	(.L_70 - .L_69)
.L_69:
        /*10e4*/ 	.word	0x00000080
        /*10e8*/ 	.word	0x00000001
        /*10ec*/ 	.word	0x00000001


	//----- nvinfo : EIATTR_CBANK_PARAM_SIZE
	.align		4
.L_70:
        /*10f0*/ 	.byte	0x03, 0x19
        /*10f2*/ 	.short	0x0088


	//----- nvinfo : EIATTR_PARAM_CBANK
	.align		4
        /*10f4*/ 	.byte	0x04, 0x0a
        /*10f6*/ 	.short	(.L_72 - .L_71)
	.align		4
.L_71:
        /*10f8*/ 	.word	index@(.nv.constant0.attn_fwd)
        /*10fc*/ 	.short	0x0380
        /*10fe*/ 	.short	0x0088


	//----- nvinfo : EIATTR_SW_WAR
	.align		4
.L_72:
        /*1100*/ 	.byte	0x04, 0x36
        /*1102*/ 	.short	(.L_74 - .L_73)
.L_73:
        /*1104*/ 	.word	0x00000008
.L_74:


//--------------------- .nv.compat                --------------------------
	.section	.nv.compat,"",@"SHT_CUDA_COMPAT_INFO"
	.align	4
        /*0000*/ 	.byte	0x02, 0x02, 0x01, 0x00, 0x02, 0x05, 0x05, 0x00, 0x02, 0x03, 0x00, 0x00, 0x02, 0x06, 0x01, 0x00


//--------------------- .nv.callgraph             --------------------------
	.section	.nv.callgraph,"",@"SHT_CUDA_CALLGRAPH"
	.align	4
	.sectionentsize	8
	.align		4
        /*0000*/ 	.word	0x00000000
	.align		4
        /*0004*/ 	.word	0xffffffff
	.align		4
        /*0008*/ 	.word	0x00000000
	.align		4
        /*000c*/ 	.word	0xfffffffe
	.align		4
        /*0010*/ 	.word	0x00000000
	.align		4
        /*0014*/ 	.word	0xfffffffd
	.align		4
        /*0018*/ 	.word	0x00000000
	.align		4
        /*001c*/ 	.word	0xfffffffc


//--------------------- .nv.constant4             --------------------------
	.section	.nv.constant4,"a",@progbits
	.align	8
	.align		8
.nv.constant4:
        /*0000*/ 	.dword	_$_str


//--------------------- .text.attn_fwd            --------------------------
	.section	.text.attn_fwd,"ax",@progbits
	.align	128
        .global         attn_fwd
        .type           attn_fwd,@function
        .size           attn_fwd,(.L_x_3 - attn_fwd)
        .other          attn_fwd,@"STO_CUDA_ENTRY STV_DEFAULT"
attn_fwd:
.text.attn_fwd:
[----:B------:R-:W0:Y:S01]  /*0000*/  LDC R1, c[0x0][0x37c] ;  /* 0x0000df00ff017b82 */ /* 0x000e220000000800 */
[----:B------:R-:W1:Y:S07]  /*0010*/  S2R R5, SR_TID.X ;  /* 0x0000000000057919 */ /* 0x000e6e0000002100 */
[----:B------:R-:W2:Y:S01]  /*0020*/  S2UR UR7, SR_CTAID.Y ;  /* 0x00000000000779c3 */ /* 0x000ea20000002600 */
[----:B------:R-:W2:Y:S01]  /*0030*/  LDCU.64 UR4, c[0x0][0x3b0] ;  /* 0x00007600ff0477ac */ /* 0x000ea20008000a00 */
[----:B0-----:R-:W-:Y:S01]  /*0040*/  IADD3 R1, PT, PT, R1, -0x738, RZ ;  /* 0xfffff8c801017810 */ /* 0x001fe20007ffe0ff */
[----:B------:R-:W0:Y:S01]  /*0050*/  S2R R3, SR_CTAID.X ;  /* 0x0000000000037919 */ /* 0x000e220000002500 */
[----:B------:R-:W3:Y:S04]  /*0060*/  LDCU.64 UR10, c[0x0][0x358] ;  /* 0x00006b00ff0a77ac */ /* 0x000ee80008000a00 */
[----:B------:R-:W4:Y:S08]  /*0070*/  LDC R6, c[0x0][0x3b8] ;  /* 0x0000ee00ff067b82 */ /* 0x000f300000000800 */
[----:B------:R-:W5:Y:S01]  /*0080*/  LDC.64 R8, c[0x0][0x380] ;  /* 0x0000e000ff087b82 */ /* 0x000f620000000a00 */
[----:B--2---:R-:W-:-:S04]  /*0090*/  UIMAD UR4, UR7, UR4, URZ ;  /* 0x00000004070472a4 */ /* 0x004fc8000f8e02ff */
[----:B------:R-:W-:Y:S01]  /*00a0*/  USHF.L.U32 UR6, UR4, 0x1, URZ ;  /* 0x0000000104067899 */ /* 0x000fe200080006ff */
[----:B-1----:R-:W-:Y:S02]  /*00b0*/  LOP3.LUT R252, R5, 0x1f, RZ, 0xc0, !PT ;  /* 0x0000001f05fc7812 */ /* 0x002fe400078ec0ff */
[----:B------:R-:W-:-:S03]  /*00c0*/  SHF.R.U32.HI R0, RZ, 0x5, R5 ;  /* 0x00000005ff007819 */ /* 0x000fc60000011605 */
[----:B0-----:R-:W-:Y:S01]  /*00d0*/  IMAD R252, R3, 0x20, R252 ;  /* 0x0000002003fc7824 */ /* 0x001fe200078e02fc */
[----:B------:R-:W-:-:S03]  /*00e0*/  SGXT.U32 R3, R0, 0x2 ;  /* 0x000000020003781a */ /* 0x000fc60000000000 */
[----:B------:R-:W-:Y:S01]  /*00f0*/  IMAD R0, R252, UR5, RZ ;  /* 0x00000005fc007c24 */ /* 0x000fe2000f8e02ff */
[----:B------:R-:W-:Y:S01]  /*0100*/  UIMAD.WIDE UR4, UR4, 0x2, URZ ;  /* 0x00000002040478a5 */ /* 0x000fe2000f8e02ff */
[----:B----4-:R-:W-:-:S03]  /*0110*/  IMAD R7, R3, R6, RZ ;  /* 0x0000000603077224 */ /* 0x010fc600078e02ff */
[C---:B------:R-:W-:Y:S01]  /*0120*/  SHF.L.U32 R3, R0.reuse, 0x1, RZ ;  /* 0x0000000100037819 */ /* 0x040fe200000006ff */
[----:B------:R-:W-:-:S03]  /*0130*/  IMAD.HI R0, R0, 0x2, RZ ;  /* 0x0000000200007827 */ /* 0x000fc600078e02ff */
[----:B-----5:R-:W-:Y:S01]  /*0140*/  IADD3 R2, P0, P1, R3, UR6, R8 ;  /* 0x0000000603027c10 */ /* 0x020fe2000f91e008 */
[----:B------:R-:W-:-:S03]  /*0150*/  IMAD R11, R6, 0x4, R7 ;  /* 0x00000004060b7824 */ /* 0x000fc600078e0207 */
[----:B------:R-:W-:Y:S02]  /*0160*/  IADD3.X R0, PT, PT, R0, UR5, R9, P0, P1 ;  /* 0x0000000500007c10 */ /* 0x000fe400087e2409 */
[C---:B------:R-:W-:Y:S02]  /*0170*/  LEA R3, R6.reuse, R11, 0x2 ;  /* 0x0000000b06037211 */ /* 0x040fe400078e10ff */
[-C--:B------:R-:W-:Y:S02]  /*0180*/  LEA R8, P0, R7, R2.reuse, 0x1 ;  /* 0x0000000207087211 */ /* 0x080fe400078008ff */
[----:B------:R-:W-:Y:S02]  /*0190*/  LEA R12, P1, R3, R2, 0x1 ;  /* 0x00000002030c7211 */ /* 0x000fe400078208ff */
[----:B------:R-:W-:Y:S01]  /*01a0*/  LEA.HI.X.SX32 R9, R7, R0, 0x1, P0 ;  /* 0x0000000007097211 */ /* 0x000fe200000f0eff */
[----:B------:R-:W-:Y:S01]  /*01b0*/  IMAD R7, R6, 0x4, R3 ;  /* 0x0000000406077824 */ /* 0x000fe200078e0203 */
[----:B------:R-:W-:-:S02]  /*01c0*/  LEA R10, P0, R11, R2, 0x1 ;  /* 0x000000020b0a7211 */ /* 0x000fc400078008ff */
[-C--:B------:R-:W-:Y:S02]  /*01d0*/  LEA.HI.X.SX32 R13, R3, R0.reuse, 0x1, P1 ;  /* 0x00000000030d7211 */ /* 0x080fe400008f0eff */
[C---:B------:R-:W-:Y:S01]  /*01e0*/  LEA R17, R6.reuse, R7, 0x2 ;  /* 0x0000000706117211 */ /* 0x040fe200078e10ff */
[----:B---3--:R0:W2:Y:S01]  /*01f0*/  LDG.E.U16 R3, desc[UR10][R8.64] ;  /* 0x0000000a08037981 */ /* 0x0080a2000c1e1500 */
[----:B------:R-:W-:Y:S02]  /*0200*/  LEA.HI.X.SX32 R11, R11, R0, 0x1, P0 ;  /* 0x000000000b0b7211 */ /* 0x000fe400000f0eff */
[C---:B------:R-:W-:Y:S01]  /*0210*/  LEA R14, P0, R7.reuse, R2, 0x1 ;  /* 0x00000002070e7211 */ /* 0x040fe200078008ff */
[----:B------:R-:W-:Y:S01]  /*0220*/  IMAD R19, R6, 0x4, R17 ;  /* 0x0000000406137824 */ /* 0x000fe200078e0211 */
[----:B------:R1:W3:Y:S02]  /*0230*/  LDG.E.U16 R4, desc[UR10][R12.64] ;  /* 0x0000000a0c047981 */ /* 0x0002e4000c1e1500 */
[----:B------:R-:W-:-:S02]  /*0240*/  LEA.HI.X.SX32 R15, R7, R0, 0x1, P0 ;  /* 0x00000000070f7211 */ /* 0x000fc400000f0eff */
[C---:B------:R-:W-:Y:S01]  /*0250*/  LEA R16, P0, R17.reuse, R2, 0x1 ;  /* 0x0000000211107211 */ /* 0x040fe200078008ff */
[----:B------:R4:W5:Y:S01]  /*0260*/  LDG.E.U16 R7, desc[UR10][R10.64] ;  /* 0x0000000a0a077981 */ /* 0x000962000c1e1500 */
[C---:B------:R-:W-:Y:S02]  /*0270*/  LEA R21, R6.reuse, R19, 0x2 ;  /* 0x0000001306157211 */ /* 0x040fe400078e10ff */
[----:B------:R-:W-:Y:S01]  /*0280*/  LEA.HI.X.SX32 R17, R17, R0, 0x1, P0 ;  /* 0x0000000011117211 */ /* 0x000fe200000f0eff */
[----:B------:R4:W2:Y:S01]  /*0290*/  LDG.E.U16 R8, desc[UR10][R14.64] ;  /* 0x0000000a0e087981 */ /* 0x0008a2000c1e1500 */
[-C--:B------:R-:W-:Y:S01]  /*02a0*/  LEA R18, P0, R19, R2.reuse, 0x1 ;  /* 0x0000000213127211 */ /* 0x080fe200078008ff */
[----:B0-----:R-:W-:Y:S01]  /*02b0*/  IMAD R9, R6, 0x4, R21 ;  /* 0x0000000406097824 */ /* 0x001fe200078e0215 */
[----:B------:R-:W-:Y:S01]  /*02c0*/  LEA R20, P1, R21, R2, 0x1 ;  /* 0x0000000215147211 */ /* 0x000fe200078208ff */
[----:B------:R-:W2:Y:S01]  /*02d0*/  LDG.E.U16 R28, desc[UR10][R16.64] ;  /* 0x0000000a101c7981 */ /* 0x000ea2000c1e1500 */
[----:B------:R-:W-:-:S02]  /*02e0*/  LEA.HI.X.SX32 R19, R19, R0, 0x1, P0 ;  /* 0x0000000013137211 */ /* 0x000fc400000f0eff */
[C---:B-1----:R-:W-:Y:S02]  /*02f0*/  LEA R12, P0, R9.reuse, R2, 0x1 ;  /* 0x00000002090c7211 */ /* 0x042fe400078008ff */
[----:B----4-:R-:W-:Y:S01]  /*0300*/  LEA R11, R6, R9, 0x2 ;  /* 0x00000009060b7211 */ /* 0x010fe200078e10ff */
[----:B------:R0:W4:Y:S01]  /*0310*/  LDG.E.U16 R30, desc[UR10][R18.64] ;  /* 0x0000000a121e7981 */ /* 0x000122000c1e1500 */
[----:B------:R-:W-:-:S03]  /*0320*/  LEA.HI.X.SX32 R13, R9, R0, 0x1, P0 ;  /* 0x00000000090d7211 */ /* 0x000fc600000f0eff */
[C---:B------:R-:W-:Y:S01]  /*0330*/  IMAD R9, R6.reuse, 0x4, R11 ;  /* 0x0000000406097824 */ /* 0x040fe200078e020b */
[C---:B------:R-:W-:Y:S01]  /*0340*/  LEA R10, P0, R11.reuse, R2, 0x1 ;  /* 0x000000020b0a7211 */ /* 0x040fe200078008ff */
[----:B------:R1:W2:Y:S03]  /*0350*/  LDG.E.U16 R34, desc[UR10][R12.64] ;  /* 0x0000000a0c227981 */ /* 0x0002a6000c1e1500 */
[C---:B------:R-:W-:Y:S02]  /*0360*/  LEA R23, R6.reuse, R9, 0x2 ;  /* 0x0000000906177211 */ /* 0x040fe400078e10ff */
[----:B------:R-:W-:Y:S02]  /*0370*/  LEA.HI.X.SX32 R11, R11, R0, 0x1, P0 ;  /* 0x000000000b0b7211 */ /* 0x000fe400000f0eff */
[----:B------:R-:W-:Y:S01]  /*0380*/  LEA R14, P0, R9, R2, 0x1 ;  /* 0x00000002090e7211 */ /* 0x000fe200078008ff */
[----:B------:R-:W-:Y:S01]  /*0390*/  IMAD R25, R6, 0x4, R23 ;  /* 0x0000000406197824 */ /* 0x000fe200078e0217 */
[-C--:B------:R-:W-:Y:S01]  /*03a0*/  LEA.HI.X.SX32 R21, R21, R0.reuse, 0x1, P1 ;  /* 0x0000000015157211 */ /* 0x080fe200008f0eff */
[----:B------:R-:W2:Y:S01]  /*03b0*/  LDG.E.U16 R36, desc[UR10][R10.64] ;  /* 0x0000000a0a247981 */ /* 0x000ea2000c1e1500 */
[----:B------:R-:W-:-:S02]  /*03c0*/  LEA.HI.X.SX32 R15, R9, R0, 0x1, P0 ;  /* 0x00000000090f7211 */ /* 0x000fc400000f0eff */
[C---:B0-----:R-:W-:Y:S01]  /*03d0*/  LEA R18, P0, R25.reuse, R2, 0x1 ;  /* 0x0000000219127211 */ /* 0x041fe200078008ff */
[----:B------:R0:W2:Y:S01]  /*03e0*/  LDG.E.U16 R32, desc[UR10][R20.64] ;  /* 0x0000000a14207981 */ /* 0x0000a2000c1e1500 */
[C---:B------:R-:W-:Y:S02]  /*03f0*/  LEA R9, R6.reuse, R25, 0x2 ;  /* 0x0000001906097211 */ /* 0x040fe400078e10ff */
[----:B------:R-:W-:Y:S01]  /*0400*/  LEA.HI.X.SX32 R19, R25, R0, 0x1, P0 ;  /* 0x0000000019137211 */ /* 0x000fe200000f0eff */
[----:B------:R0:W2:Y:S01]  /*0410*/  LDG.E.U16 R38, desc[UR10][R14.64] ;  /* 0x0000000a0e267981 */ /* 0x0000a2000c1e1500 */
[-C--:B-1----:R-:W-:Y:S02]  /*0420*/  LEA R12, P0, R9, R2.reuse, 0x1 ;  /* 0x00000002090c7211 */ /* 0x082fe400078008ff */
[----:B------:R-:W-:Y:S01]  /*0430*/  LEA R16, P1, R23, R2, 0x1 ;  /* 0x0000000217107211 */ /* 0x000fe200078208ff */
[----:B------:R-:W2:Y:S01]  /*0440*/  LDG.E.U16 R42, desc[UR10][R18.64] ;  /* 0x0000000a122a7981 */ /* 0x000ea2000c1e1500 */
[----:B0-----:R-:W-:Y:S01]  /*0450*/  IMAD R21, R6, 0x4, R9 ;  /* 0x0000000406157824 */ /* 0x001fe200078e0209 */
[----:B------:R-:W-:-:S04]  /*0460*/  LEA.HI.X.SX32 R13, R9, R0, 0x1, P0 ;  /* 0x00000000090d7211 */ /* 0x000fc800000f0eff */
[C---:B------:R-:W-:Y:S01]  /*0470*/  LEA R9, R6.reuse, R21, 0x2 ;  /* 0x0000001506097211 */ /* 0x040fe200078e10ff */
[----:B------:R-:W2:Y:S01]  /*0480*/  LDG.E.U16 R44, desc[UR10][R12.64] ;  /* 0x0000000a0c2c7981 */ /* 0x000ea2000c1e1500 */
[----:B------:R-:W-:Y:S02]  /*0490*/  LEA.HI.X.SX32 R17, R23, R0, 0x1, P1 ;  /* 0x0000000017117211 */ /* 0x000fe400008f0eff */
[-C--:B------:R-:W-:Y:S01]  /*04a0*/  LEA R10, P0, R21, R2.reuse, 0x1 ;  /* 0x00000002150a7211 */ /* 0x080fe200078008ff */
[----:B------:R-:W-:Y:S01]  /*04b0*/  IMAD R23, R6, 0x4, R9 ;  /* 0x0000000406177824 */ /* 0x000fe200078e0209 */
[----:B------:R-:W-:Y:S01]  /*04c0*/  LEA R20, P1, R9, R2, 0x1 ;  /* 0x0000000209147211 */ /* 0x000fe200078208ff */
[----:B------:R0:W2:Y:S01]  /*04d0*/  LDG.E.U16 R40, desc[UR10][R16.64] ;  /* 0x0000000a10287981 */ /* 0x0000a2000c1e1500 */
[-C--:B------:R-:W-:Y:S02]  /*04e0*/  LEA.HI.X.SX32 R11, R21, R0.reuse, 0x1, P0 ;  /* 0x00000000150b7211 */ /* 0x080fe400000f0eff */
[----:B------:R-:W-:-:S02]  /*04f0*/  LEA.HI.X.SX32 R21, R9, R0, 0x1, P1 ;  /* 0x0000000009157211 */ /* 0x000fc400008f0eff */
[C---:B------:R-:W-:Y:S01]  /*0500*/  LEA R14, P0, R23.reuse, R2, 0x1 ;  /* 0x00000002170e7211 */ /* 0x040fe200078008ff */
[----:B------:R1:W2:Y:S01]  /*0510*/  LDG.E.U16 R45, desc[UR10][R10.64] ;  /* 0x0000000a0a2d7981 */ /* 0x0002a2000c1e1500 */
[C---:B------:R-:W-:Y:S02]  /*0520*/  LEA R9, R6.reuse, R23, 0x2 ;  /* 0x0000001706097211 */ /* 0x040fe400078e10ff */
[----:B------:R-:W-:Y:S01]  /*0530*/  LEA.HI.X.SX32 R15, R23, R0, 0x1, P0 ;  /* 0x00000000170f7211 */ /* 0x000fe200000f0eff */
[----:B------:R-:W2:Y:S01]  /*0540*/  LDG.E.U16 R46, desc[UR10][R20.64] ;  /* 0x0000000a142e7981 */ /* 0x000ea2000c1e1500 */
[C---:B0-----:R-:W-:Y:S01]  /*0550*/  LEA R16, P0, R9.reuse, R2, 0x1 ;  /* 0x0000000209107211 */ /* 0x041fe200078008ff */
[----:B------:R-:W-:Y:S02]  /*0560*/  IMAD R19, R6, 0x4, R9 ;  /* 0x0000000406137824 */ /* 0x000fe400078e0209 */
[----:B------:R0:W2:Y:S01]  /*0570*/  LDG.E.U16 R47, desc[UR10][R14.64] ;  /* 0x0000000a0e2f7981 */ /* 0x0000a2000c1e1500 */
[----:B------:R-:W-:-:S02]  /*0580*/  LEA.HI.X.SX32 R17, R9, R0, 0x1, P0 ;  /* 0x0000000009117211 */ /* 0x000fc400000f0eff */
[C---:B------:R-:W-:Y:S02]  /*0590*/  LEA R9, R6.reuse, R19, 0x2 ;  /* 0x0000001306097211 */ /* 0x040fe400078e10ff */
[-C--:B------:R-:W-:Y:S01]  /*05a0*/  LEA R12, P0, R19, R2.reuse, 0x1 ;  /* 0x00000002130c7211 */ /* 0x080fe200078008ff */
[----:B------:R0:W2:Y:S01]  /*05b0*/  LDG.E.U16 R48, desc[UR10][R16.64] ;  /* 0x0000000a10307981 */ /* 0x0000a2000c1e1500 */
[----:B------:R-:W-:Y:S01]  /*05c0*/  LEA R18, P1, R9, R2, 0x1 ;  /* 0x0000000209127211 */ /* 0x000fe200078208ff */
[C---:B------:R-:W-:Y:S01]  /*05d0*/  IMAD R23, R6.reuse, 0x4, R9 ;  /* 0x0000000406177824 */ /* 0x040fe200078e0209 */
[-C--:B------:R-:W-:Y:S02]  /*05e0*/  LEA.HI.X.SX32 R13, R19, R0.reuse, 0x1, P0 ;  /* 0x00000000130d7211 */ /* 0x080fe400000f0eff */
[----:B------:R-:W-:Y:S02]  /*05f0*/  LEA.HI.X.SX32 R19, R9, R0, 0x1, P1 ;  /* 0x0000000009137211 */ /* 0x000fe400008f0eff */
[----:B-1----:R-:W-:Y:S01]  /*0600*/  LEA R10, P0, R23, R2, 0x1 ;  /* 0x00000002170a7211 */ /* 0x002fe200078008ff */
[----:B------:R1:W2:Y:S01]  /*0610*/  LDG.E.U16 R49, desc[UR10][R12.64] ;  /* 0x0000000a0c317981 */ /* 0x0002a2000c1e1500 */
[----:B------:R-:W-:-:S02]  /*0620*/  LEA R9, R6, R23, 0x2 ;  /* 0x0000001706097211 */ /* 0x000fc400078e10ff */
[----:B------:R-:W-:Y:S01]  /*0630*/  LEA.HI.X.SX32 R11, R23, R0, 0x1, P0 ;  /* 0x00000000170b7211 */ /* 0x000fe200000f0eff */
[----:B------:R-:W2:Y:S01]  /*0640*/  LDG.E.U16 R50, desc[UR10][R18.64] ;  /* 0x0000000a12327981 */ /* 0x000ea2000c1e1500 */
[C---:B0-----:R-:W-:Y:S01]  /*0650*/  LEA R14, P0, R9.reuse, R2, 0x1 ;  /* 0x00000002090e7211 */ /* 0x041fe200078008ff */
[C---:B------:R-:W-:Y:S02]  /*0660*/  IMAD R21, R6.reuse, 0x4, R9 ;  /* 0x0000000406157824 */ /* 0x040fe400078e0209 */
[----:B------:R0:W2:Y:S01]  /*0670*/  LDG.E.U16 R51, desc[UR10][R10.64] ;  /* 0x0000000a0a337981 */ /* 0x0000a2000c1e1500 */
[----:B------:R-:W-:Y:S02]  /*0680*/  LEA.HI.X.SX32 R15, R9, R0, 0x1, P0 ;  /* 0x00000000090f7211 */ /* 0x000fe400000f0eff */
[C---:B------:R-:W-:Y:S02]  /*0690*/  LEA R9, R6.reuse, R21, 0x2 ;  /* 0x0000001506097211 */ /* 0x040fe400078e10ff */
[-C--:B------:R-:W-:Y:S01]  /*06a0*/  LEA R16, P0, R21, R2.reuse, 0x1 ;  /* 0x0000000215107211 */ /* 0x080fe200078008ff */
[----:B------:R0:W2:Y:S01]  /*06b0*/  LDG.E.U16 R52, desc[UR10][R14.64] ;  /* 0x0000000a0e347981 */ /* 0x0000a2000c1e1500 */
[----:B------:R-:W-:Y:S01]  /*06c0*/  LEA R20, P1, R9, R2, 0x1 ;  /* 0x0000000209147211 */ /* 0x000fe200078208ff */
[----:B------:R-:W-:Y:S01]  /*06d0*/  IMAD R23, R6, 0x4, R9 ;  /* 0x0000000406177824 */ /* 0x000fe200078e0209 */
[----:B------:R-:W-:-:S02]  /*06e0*/  LEA.HI.X.SX32 R17, R21, R0, 0x1, P0 ;  /* 0x0000000015117211 */ /* 0x000fc400000f0eff */
[----:B------:R-:W-:Y:S02]  /*06f0*/  LEA.HI.X.SX32 R21, R9, R0, 0x1, P1 ;  /* 0x0000000009157211 */ /* 0x000fe400008f0eff */
[C---:B-1----:R-:W-:Y:S01]  /*0700*/  LEA R12, P0, R23.reuse, R2, 0x1 ;  /* 0x00000002170c7211 */ /* 0x042fe200078008ff */
[----:B------:R1:W3:Y:S01]  /*0710*/  LDG.E.U16 R53, desc[UR10][R16.64] ;  /* 0x0000000a10357981 */ /* 0x0002e2000c1e1500 */
[C---:B------:R-:W-:Y:S02]  /*0720*/  LEA R9, R6.reuse, R23, 0x2 ;  /* 0x0000001706097211 */ /* 0x040fe400078e10ff */
[----:B------:R-:W-:Y:S01]  /*0730*/  LEA.HI.X.SX32 R13, R23, R0, 0x1, P0 ;  /* 0x00000000170d7211 */ /* 0x000fe200000f0eff */
[----:B------:R-:W3:Y:S01]  /*0740*/  LDG.E.U16 R54, desc[UR10][R20.64] ;  /* 0x0000000a14367981 */ /* 0x000ee2000c1e1500 */
[C---:B0-----:R-:W-:Y:S01]  /*0750*/  LEA R10, P0, R9.reuse, R2, 0x1 ;  /* 0x00000002090a7211 */ /* 0x041fe200078008ff */
[----:B------:R-:W-:Y:S02]  /*0760*/  IMAD R19, R6, 0x4, R9 ;  /* 0x0000000406137824 */ /* 0x000fe400078e0209 */
[----:B------:R0:W4:Y:S01]  /*0770*/  LDG.E.U16 R55, desc[UR10][R12.64] ;  /* 0x0000000a0c377981 */ /* 0x000122000c1e1500 */
[----:B------:R-:W-:-:S02]  /*0780*/  LEA.HI.X.SX32 R11, R9, R0, 0x1, P0 ;  /* 0x00000000090b7211 */ /* 0x000fc400000f0eff */
[C---:B------:R-:W-:Y:S02]  /*0790*/  LEA R9, R6.reuse, R19, 0x2 ;  /* 0x0000001306097211 */ /* 0x040fe400078e10ff */
[-C--:B------:R-:W-:Y:S01]  /*07a0*/  LEA R14, P0, R19, R2.reuse, 0x1 ;  /* 0x00000002130e7211 */ /* 0x080fe200078008ff */
[----:B------:R0:W4:Y:S01]  /*07b0*/  LDG.E.U16 R56, desc[UR10][R10.64] ;  /* 0x0000000a0a387981 */ /* 0x000122000c1e1500 */
[----:B------:R-:W-:Y:S01]  /*07c0*/  LEA R18, P1, R9, R2, 0x1 ;  /* 0x0000000209127211 */ /* 0x000fe200078208ff */
[C---:B------:R-:W-:Y:S01]  /*07d0*/  IMAD R23, R6.reuse, 0x4, R9 ;  /* 0x0000000406177824 */ /* 0x040fe200078e0209 */
[-C--:B------:R-:W-:Y:S02]  /*07e0*/  LEA.HI.X.SX32 R15, R19, R0.reuse, 0x1, P0 ;  /* 0x00000000130f7211 */ /* 0x080fe400000f0eff */
[----:B------:R-:W-:Y:S02]  /*07f0*/  LEA.HI.X.SX32 R19, R9, R0, 0x1, P1 ;  /* 0x0000000009137211 */ /* 0x000fe400008f0eff */
[----:B-1----:R-:W-:Y:S01]  /*0800*/  LEA R16, P0, R23, R2, 0x1 ;  /* 0x0000000217107211 */ /* 0x002fe200078008ff */
[----:B------:R1:W4:Y:S01]  /*0810*/  LDG.E.U16 R57, desc[UR10][R14.64] ;  /* 0x0000000a0e397981 */ /* 0x000322000c1e1500 */
[----:B------:R-:W-:-:S02]  /*0820*/  LEA R9, R6, R23, 0x2 ;  /* 0x0000001706097211 */ /* 0x000fc400078e10ff */
[----:B------:R-:W-:Y:S01]  /*0830*/  LEA.HI.X.SX32 R17, R23, R0, 0x1, P0 ;  /* 0x0000000017117211 */ /* 0x000fe200000f0eff */
[----:B------:R1:W4:Y:S01]  /*0840*/  LDG.E.U16 R58, desc[UR10][R18.64] ;  /* 0x0000000a123a7981 */ /* 0x000322000c1e1500 */
[C---:B0-----:R-:W-:Y:S01]  /*0850*/  LEA R12, P0, R9.reuse, R2, 0x1 ;  /* 0x00000002090c7211 */ /* 0x041fe200078008ff */
[C---:B------:R-:W-:Y:S02]  /*0860*/  IMAD R21, R6.reuse, 0x4, R9 ;  /* 0x0000000406157824 */ /* 0x040fe400078e0209 */
[----:B------:R0:W4:Y:S01]  /*0870*/  LDG.E.U16 R59, desc[UR10][R16.64] ;  /* 0x0000000a103b7981 */ /* 0x000122000c1e1500 */
[----:B------:R-:W-:Y:S02]  /*0880*/  LEA.HI.X.SX32 R13, R9, R0, 0x1, P0 ;  /* 0x00000000090d7211 */ /* 0x000fe400000f0eff */
[C---:B------:R-:W-:Y:S02]  /*0890*/  LEA R9, R6.reuse, R21, 0x2 ;  /* 0x0000001506097211 */ /* 0x040fe400078e10ff */
[-C--:B------:R-:W-:Y:S01]  /*08a0*/  LEA R10, P0, R21, R2.reuse, 0x1 ;  /* 0x00000002150a7211 */ /* 0x080fe200078008ff */
[----:B------:R0:W4:Y:S02]  /*08b0*/  LDG.E.U16 R60, desc[UR10][R12.64] ;  /* 0x0000000a0c3c7981 */ /* 0x000124000c1e1500 */
[----:B------:R-:W-:Y:S01]  /*08c0*/  IMAD R23, R6, 0x4, R9 ;  /* 0x0000000406177824 */ /* 0x000fe200078e0209 */
[----:B------:R-:W-:-:S04]  /*08d0*/  LEA R20, P1, R9, R2, 0x1 ;  /* 0x0000000209147211 */ /* 0x000fc800078208ff */
[C---:B------:R-:W-:Y:S02]  /*08e0*/  LEA R25, R6.reuse, R23, 0x2 ;  /* 0x0000001706197211 */ /* 0x040fe400078e10ff */
[-C--:B------:R-:W-:Y:S02]  /*08f0*/  LEA.HI.X.SX32 R11, R21, R0.reuse, 0x1, P0 ;  /* 0x00000000150b7211 */ /* 0x080fe400000f0eff */
[----:B------:R-:W-:Y:S01]  /*0900*/  LEA.HI.X.SX32 R21, R9, R0, 0x1, P1 ;  /* 0x0000000009157211 */ /* 0x000fe200008f0eff */
[C---:B------:R-:W-:Y:S01]  /*0910*/  IMAD R9, R6.reuse, 0x4, R25 ;  /* 0x0000000406097824 */ /* 0x040fe200078e0219 */
[C---:B-1----:R-:W-:Y:S01]  /*0920*/  LEA R14, P0, R23.reuse, R2, 0x1 ;  /* 0x00000002170e7211 */ /* 0x042fe200078008ff */
[----:B------:R1:W5:Y:S03]  /*0930*/  LDG.E.U16 R61, desc[UR10][R10.64] ;  /* 0x0000000a0a3d7981 */ /* 0x000366000c1e1500 */
[----:B------:R-:W-:Y:S01]  /*0940*/  LEA R19, R6, R9, 0x2 ;  /* 0x0000000906137211 */ /* 0x000fe200078e10ff */
[----:B------:R1:W5:Y:S01]  /*0950*/  LDG.E.U16 R62, desc[UR10][R20.64] ;  /* 0x0000000a143e7981 */ /* 0x000362000c1e1500 */
[----:B------:R-:W-:-:S02]  /*0960*/  LEA.HI.X.SX32 R15, R23, R0, 0x1, P0 ;  /* 0x00000000170f7211 */ /* 0x000fc400000f0eff */
[C---:B0-----:R-:W-:Y:S01]  /*0970*/  LEA R16, P0, R25.reuse, R2, 0x1 ;  /* 0x0000000219107211 */ /* 0x041fe200078008ff */
[C---:B------:R-:W-:Y:S02]  /*0980*/  IMAD R23, R6.reuse, 0x4, R19 ;  /* 0x0000000406177824 */ /* 0x040fe400078e0213 */
[----:B------:R0:W5:Y:S01]  /*0990*/  LDG.E.U16 R63, desc[UR10][R14.64] ;  /* 0x0000000a0e3f7981 */ /* 0x000162000c1e1500 */
[----:B------:R-:W-:Y:S02]  /*09a0*/  LEA.HI.X.SX32 R17, R25, R0, 0x1, P0 ;  /* 0x0000000019117211 */ /* 0x000fe400000f0eff */
[C---:B------:R-:W-:Y:S02]  /*09b0*/  LEA R12, P0, R9.reuse, R2, 0x1 ;  /* 0x00000002090c7211 */ /* 0x040fe400078008ff */
[----:B------:R-:W-:Y:S01]  /*09c0*/  LEA R25, R6, R23, 0x2 ;  /* 0x0000001706197211 */ /* 0x000fe200078e10ff */
[----:B------:R0:W5:Y:S01]  /*09d0*/  LDG.E.U16 R64, desc[UR10][R16.64] ;  /* 0x0000000a10407981 */ /* 0x000162000c1e1500 */
[----:B------:R-:W-:-:S03]  /*09e0*/  LEA.HI.X.SX32 R13, R9, R0, 0x1, P0 ;  /* 0x00000000090d7211 */ /* 0x000fc600000f0eff */
[C---:B------:R-:W-:Y:S01]  /*09f0*/  IMAD R9, R6.reuse, 0x4, R25 ;  /* 0x0000000406097824 */ /* 0x040fe200078e0219 */
[C---:B-1----:R-:W-:Y:S01]  /*0a00*/  LEA R10, P0, R23.reuse, R2, 0x1 ;  /* 0x00000002170a7211 */ /* 0x042fe200078008ff */
[----:B------:R1:W5:Y:S03]  /*0a10*/  LDG.E.U16 R65, desc[UR10][R12.64] ;  /* 0x0000000a0c417981 */ /* 0x000366000c1e1500 */
[----:B------:R-:W-:Y:S02]  /*0a20*/  LEA R21, R6, R9, 0x2 ;  /* 0x0000000906157211 */ /* 0x000fe400078e10ff */
[----:B------:R-:W-:-:S03]  /*0a30*/  LEA.HI.X.SX32 R11, R23, R0, 0x1, P0 ;  /* 0x00000000170b7211 */ /* 0x000fc600000f0eff */
[C---:B------:R-:W-:Y:S01]  /*0a40*/  IMAD R23, R6.reuse, 0x4, R21 ;  /* 0x0000000406177824 */ /* 0x040fe200078e0215 */
[C---:B0-----:R-:W-:Y:S01]  /*0a50*/  LEA R14, P0, R25.reuse, R2, 0x1 ;  /* 0x00000002190e7211 */ /* 0x041fe200078008ff */
[----:B------:R0:W5:Y:S03]  /*0a60*/  LDG.E.U16 R67, desc[UR10][R10.64] ;  /* 0x0000000a0a437981 */ /* 0x000166000c1e1500 */
[----:B------:R-:W-:Y:S02]  /*0a70*/  LEA R27, R6, R23, 0x2 ;  /* 0x00000017061b7211 */ /* 0x000fe400078e10ff */
[----:B------:R-:W-:-:S03]  /*0a80*/  LEA.HI.X.SX32 R15, R25, R0, 0x1, P0 ;  /* 0x00000000190f7211 */ /* 0x000fc600000f0eff */
[C---:B------:R-:W-:Y:S01]  /*0a90*/  IMAD R25, R6.reuse, 0x4, R27 ;  /* 0x0000000406197824 */ /* 0x040fe200078e021b */
[C---:B------:R-:W-:Y:S01]  /*0aa0*/  LEA R16, P0, R9.reuse, R2, 0x1 ;  /* 0x0000000209107211 */ /* 0x040fe200078008ff */
[----:B------:R0:W5:Y:S03]  /*0ab0*/  LDG.E.U16 R68, desc[UR10][R14.64] ;  /* 0x0000000a0e447981 */ /* 0x000166000c1e1500 */
[----:B------:R-:W-:Y:S02]  /*0ac0*/  LEA R29, R6, R25, 0x2 ;  /* 0x00000019061d7211 */ /* 0x000fe400078e10ff */
[----:B------:R-:W-:-:S03]  /*0ad0*/  LEA.HI.X.SX32 R17, R9, R0, 0x1, P0 ;  /* 0x0000000009117211 */ /* 0x000fc600000f0eff */
[C---:B------:R-:W-:Y:S01]  /*0ae0*/  IMAD R9, R6.reuse, 0x4, R29 ;  /* 0x0000000406097824 */ /* 0x040fe200078e021d */
[C---:B-1----:R-:W-:Y:S01]  /*0af0*/  LEA R12, P0, R23.reuse, R2, 0x1 ;  /* 0x00000002170c7211 */ /* 0x042fe200078008ff */
[----:B------:R1:W5:Y:S03]  /*0b00*/  LDG.E.U16 R69, desc[UR10][R16.64] ;  /* 0x0000000a10457981 */ /* 0x000366000c1e1500 */
[C---:B------:R-:W-:Y:S02]  /*0b10*/  LEA R31, R6.reuse, R9, 0x2 ;  /* 0x00000009061f7211 */ /* 0x040fe400078e10ff */
[----:B------:R-:W-:Y:S02]  /*0b20*/  LEA.HI.X.SX32 R13, R23, R0, 0x1, P0 ;  /* 0x00000000170d7211 */ /* 0x000fe400000f0eff */
[-C--:B0-----:R-:W-:Y:S01]  /*0b30*/  LEA R10, P0, R27, R2.reuse, 0x1 ;  /* 0x000000021b0a7211 */ /* 0x081fe200078008ff */
[----:B------:R-:W-:Y:S01]  /*0b40*/  IMAD R23, R6, 0x4, R31 ;  /* 0x0000000406177824 */ /* 0x000fe200078e021f */
[----:B------:R-:W-:Y:S01]  /*0b50*/  LEA R18, P1, R19, R2, 0x1 ;  /* 0x0000000213127211 */ /* 0x000fe200078208ff */
[----:B------:R-:W5:Y:S01]  /*0b60*/  LDG.E.U16 R71, desc[UR10][R12.64] ;  /* 0x0000000a0c477981 */ /* 0x000f62000c1e1500 */
[----:B------:R-:W-:-:S02]  /*0b70*/  LEA.HI.X.SX32 R11, R27, R0, 0x1, P0 ;  /* 0x000000001b0b7211 */ /* 0x000fc400000f0eff */
[C---:B------:R-:W-:Y:S02]  /*0b80*/  LEA R27, R6.reuse, R23, 0x2 ;  /* 0x00000017061b7211 */ /* 0x040fe400078e10ff */
[----:B------:R-:W-:Y:S01]  /*0b90*/  LEA.HI.X.SX32 R19, R19, R0, 0x1, P1 ;  /* 0x0000000013137211 */ /* 0x000fe200008f0eff */
[----:B------:R-:W5:Y:S01]  /*0ba0*/  LDG.E.U16 R72, desc[UR10][R10.64] ;  /* 0x0000000a0a487981 */ /* 0x000f62000c1e1500 */
[-C--:B------:R-:W-:Y:S01]  /*0bb0*/  LEA R20, P1, R21, R2.reuse, 0x1 ;  /* 0x0000000215147211 */ /* 0x080fe200078208ff */
[----:B------:R-:W-:Y:S01]  /*0bc0*/  IMAD R33, R6, 0x4, R27 ;  /* 0x0000000406217824 */ /* 0x000fe200078e021b */
[----:B------:R-:W-:Y:S01]  /*0bd0*/  LEA R14, P0, R25, R2, 0x1 ;  /* 0x00000002190e7211 */ /* 0x000fe200078008ff */
[----:B------:R0:W5:Y:S01]  /*0be0*/  LDG.E.U16 R66, desc[UR10][R18.64] ;  /* 0x0000000a12427981 */ /* 0x000162000c1e1500 */
[-C--:B------:R-:W-:Y:S02]  /*0bf0*/  LEA.HI.X.SX32 R21, R21, R0.reuse, 0x1, P1 ;  /* 0x0000000015157211 */ /* 0x080fe400008f0eff */
[----:B------:R-:W-:-:S02]  /*0c00*/  LEA.HI.X.SX32 R15, R25, R0, 0x1, P0 ;  /* 0x00000000190f7211 */ /* 0x000fc400000f0eff */
[C---:B-1----:R-:W-:Y:S01]  /*0c10*/  LEA R16, P1, R29.reuse, R2, 0x1 ;  /* 0x000000021d107211 */ /* 0x042fe200078208ff */
[----:B------:R-:W5:Y:S01]  /*0c20*/  LDG.E.U16 R70, desc[UR10][R20.64] ;  /* 0x0000000a14467981 */ /* 0x000f62000c1e1500 */
[C---:B------:R-:W-:Y:S02]  /*0c30*/  LEA R25, R6.reuse, R33, 0x2 ;  /* 0x0000002106197211 */ /* 0x040fe400078e10ff */
[----:B------:R-:W-:Y:S01]  /*0c40*/  LEA.HI.X.SX32 R17, R29, R0, 0x1, P1 ;  /* 0x000000001d117211 */ /* 0x000fe200008f0eff */
[----:B------:R1:W5:Y:S01]  /*0c50*/  LDG.E.U16 R73, desc[UR10][R14.64] ;  /* 0x0000000a0e497981 */ /* 0x000362000c1e1500 */
[C---:B0-----:R-:W-:Y:S01]  /*0c60*/  LEA R18, P0, R9.reuse, R2, 0x1 ;  /* 0x0000000209127211 */ /* 0x041fe200078008ff */
[----:B------:R-:W-:Y:S02]  /*0c70*/  IMAD R29, R6, 0x4, R25 ;  /* 0x00000004061d7824 */ /* 0x000fe400078e0219 */
[----:B------:R0:W5:Y:S01]  /*0c80*/  LDG.E.U16 R74, desc[UR10][R16.64] ;  /* 0x0000000a104a7981 */ /* 0x000162000c1e1500 */
[----:B------:R-:W-:-:S02]  /*0c90*/  LEA.HI.X.SX32 R19, R9, R0, 0x1, P0 ;  /* 0x0000000009137211 */ /* 0x000fc400000f0eff */
[C---:B------:R-:W-:Y:S02]  /*0ca0*/  LEA R12, P0, R31.reuse, R2, 0x1 ;  /* 0x000000021f0c7211 */ /* 0x040fe400078008ff */
[----:B------:R-:W-:Y:S01]  /*0cb0*/  LEA R9, R6, R29, 0x2 ;  /* 0x0000001d06097211 */ /* 0x000fe200078e10ff */
[----:B------:R-:W5:Y:S01]  /*0cc0*/  LDG.E.U16 R75, desc[UR10][R18.64] ;  /* 0x0000000a124b7981 */ /* 0x000f62000c1e1500 */
[----:B------:R-:W-:-:S03]  /*0cd0*/  LEA.HI.X.SX32 R13, R31, R0, 0x1, P0 ;  /* 0x000000001f0d7211 */ /* 0x000fc600000f0eff */
[C---:B------:R-:W-:Y:S01]  /*0ce0*/  IMAD R31, R6.reuse, 0x4, R9 ;  /* 0x00000004061f7824 */ /* 0x040fe200078e0209 */
[----:B------:R-:W-:Y:S01]  /*0cf0*/  LEA R10, P0, R23, R2, 0x1 ;  /* 0x00000002170a7211 */ /* 0x000fe200078008ff */
[----:B------:R0:W5:Y:S03]  /*0d00*/  LDG.E.U16 R76, desc[UR10][R12.64] ;  /* 0x0000000a0c4c7981 */ /* 0x000166000c1e1500 */
[----:B------:R-:W-:-:S05]  /*0d10*/  LEA R35, R6, R31, 0x2 ;  /* 0x0000001f06237211 */ /* 0x000fca00078e10ff */
[----:B------:R-:W-:Y:S01]  /*0d20*/  IMAD R37, R6, 0x4, R35 ;  /* 0x0000000406257824 */ /* 0x000fe200078e0223 */
[----:B------:R-:W-:-:S04]  /*0d30*/  LEA.HI.X.SX32 R11, R23, R0, 0x1, P0 ;  /* 0x00000000170b7211 */ /* 0x000fc800000f0eff */
[----:B------:R-:W-:Y:S01]  /*0d40*/  LEA R23, R6, R37, 0x2 ;  /* 0x0000002506177211 */ /* 0x000fe200078e10ff */
[----:B------:R0:W5:Y:S01]  /*0d50*/  LDG.E.U16 R77, desc[UR10][R10.64] ;  /* 0x0000000a0a4d7981 */ /* 0x000162000c1e1500 */
[----:B-1----:R-:W-:-:S03]  /*0d60*/  LEA R14, P0, R25, R2, 0x1 ;  /* 0x00000002190e7211 */ /* 0x002fc600078008ff */
[C---:B------:R-:W-:Y:S01]  /*0d70*/  IMAD R39, R6.reuse, 0x4, R23 ;  /* 0x0000000406277824 */ /* 0x040fe200078e0217 */
[----:B------:R-:W-:Y:S02]  /*0d80*/  LEA.HI.X.SX32 R15, R25, R0, 0x1, P0 ;  /* 0x00000000190f7211 */ /* 0x000fe400000f0eff */
[C---:B0-----:R-:W-:Y:S02]  /*0d90*/  LEA R16, P0, R9.reuse, R2, 0x1 ;  /* 0x0000000209107211 */ /* 0x041fe400078008ff */
[C---:B------:R-:W-:Y:S01]  /*0da0*/  LEA R25, R6.reuse, R39, 0x2 ;  /* 0x0000002706197211 */ /* 0x040fe200078e10ff */
[----:B------:R-:W5:Y:S01]  /*0db0*/  LDG.E.U16 R79, desc[UR10][R14.64] ;  /* 0x0000000a0e4f7981 */ /* 0x000f62000c1e1500 */
[----:B------:R-:W-:Y:S02]  /*0dc0*/  LEA.HI.X.SX32 R17, R9, R0, 0x1, P0 ;  /* 0x0000000009117211 */ /* 0x000fe400000f0eff */
[-C--:B------:R-:W-:Y:S01]  /*0dd0*/  LEA R20, P1, R27, R2.reuse, 0x1 ;  /* 0x000000021b147211 */ /* 0x080fe200078208ff */
[----:B------:R-:W-:Y:S01]  /*0de0*/  IMAD R9, R6, 0x4, R25 ;  /* 0x0000000406097824 */ /* 0x000fe200078e0219 */
[----:B------:R-:W-:Y:S01]  /*0df0*/  LEA R12, P0, R23, R2, 0x1 ;  /* 0x00000002170c7211 */ /* 0x000fe200078008ff */
[----:B------:R-:W5:Y:S01]  /*0e00*/  LDG.E.U16 R80, desc[UR10][R16.64] ;  /* 0x0000000a10507981 */ /* 0x000f62000c1e1500 */
[----:B------:R-:W-:-:S02]  /*0e10*/  LEA.HI.X.SX32 R21, R27, R0, 0x1, P1 ;  /* 0x000000001b157211 */ /* 0x000fc400008f0eff */
[C---:B------:R-:W-:Y:S02]  /*0e20*/  LEA R18, P1, R35.reuse, R2, 0x1 ;  /* 0x0000000223127211 */ /* 0x040fe400078208ff */
[----:B------:R-:W-:Y:S01]  /*0e30*/  LEA R11, R6, R9, 0x2 ;  /* 0x00000009060b7211 */ /* 0x000fe200078e10ff */
[----:B------:R0:W5:Y:S01]  /*0e40*/  LDG.E.U16 R78, desc[UR10][R20.64] ;  /* 0x0000000a144e7981 */ /* 0x000162000c1e1500 */
[----:B------:R-:W-:-:S03]  /*0e50*/  LEA.HI.X.SX32 R19, R35, R0, 0x1, P1 ;  /* 0x0000000023137211 */ /* 0x000fc600008f0eff */
[C---:B------:R-:W-:Y:S01]  /*0e60*/  IMAD R35, R6.reuse, 0x4, R11 ;  /* 0x0000000406237824 */ /* 0x040fe200078e020b */
[----:B------:R-:W-:Y:S01]  /*0e70*/  LEA.HI.X.SX32 R13, R23, R0, 0x1, P0 ;  /* 0x00000000170d7211 */ /* 0x000fe200000f0eff */
[----:B------:R-:W5:Y:S03]  /*0e80*/  LDG.E.U16 R81, desc[UR10][R18.64] ;  /* 0x0000000a12517981 */ /* 0x000f66000c1e1500 */
[----:B------:R-:W-:Y:S01]  /*0e90*/  LEA R27, R6, R35, 0x2 ;  /* 0x00000023061b7211 */ /* 0x000fe200078e10ff */
[----:B------:R1:W5:Y:S01]  /*0ea0*/  LDG.E.U16 R82, desc[UR10][R12.64] ;  /* 0x0000000a0c527981 */ /* 0x000362000c1e1500 */
[----:B0-----:R-:W-:-:S03]  /*0eb0*/  LEA R20, P0, R25, R2, 0x1 ;  /* 0x0000000219147211 */ /* 0x001fc600078008ff */
[C---:B------:R-:W-:Y:S01]  /*0ec0*/  IMAD R41, R6.reuse, 0x4, R27 ;  /* 0x0000000406297824 */ /* 0x040fe200078e021b */
[----:B------:R-:W-:Y:S02]  /*0ed0*/  LEA.HI.X.SX32 R21, R25, R0, 0x1, P0 ;  /* 0x0000000019157211 */ /* 0x000fe400000f0eff */
[-C--:B------:R-:W-:Y:S02]  /*0ee0*/  LEA R22, P1, R11, R2.reuse, 0x1 ;  /* 0x000000020b167211 */ /* 0x080fe400078208ff */
[----:B------:R-:W-:Y:S01]  /*0ef0*/  LEA R24, P0, R27, R2, 0x1 ;  /* 0x000000021b187211 */ /* 0x000fe200078008ff */
[----:B------:R0:W5:Y:S01]  /*0f00*/  LDG.E.U16 R83, desc[UR10][R20.64] ;  /* 0x0000000a14537981 */ /* 0x000162000c1e1500 */
[----:B------:R-:W-:Y:S02]  /*0f10*/  LEA R43, R6, R41, 0x2 ;  /* 0x00000029062b7211 */ /* 0x000fe400078e10ff */
[-C--:B------:R-:W-:Y:S02]  /*0f20*/  LEA.HI.X.SX32 R23, R11, R0.reuse, 0x1, P1 ;  /* 0x000000000b177211 */ /* 0x080fe400008f0eff */
[----:B------:R-:W-:-:S02]  /*0f30*/  LEA.HI.X.SX32 R25, R27, R0, 0x1, P0 ;  /* 0x000000001b197211 */ /* 0x000fc400000f0eff */
[-C--:B------:R-:W-:Y:S01]  /*0f40*/  LEA R26, P1, R43, R2.reuse, 0x1 ;  /* 0x000000022b1a7211 */ /* 0x080fe200078208ff */
[----:B------:R0:W5:Y:S01]  /*0f50*/  LDG.E.U16 R84, desc[UR10][R22.64] ;  /* 0x0000000a16547981 */ /* 0x000162000c1e1500 */
[----:B------:R-:W-:Y:S02]  /*0f60*/  LEA R10, P0, R33, R2, 0x1 ;  /* 0x00000002210a7211 */ /* 0x000fe400078008ff */
[-C--:B------:R-:W-:Y:S01]  /*0f70*/  LEA.HI.X.SX32 R27, R43, R0.reuse, 0x1, P1 ;  /* 0x000000002b1b7211 */ /* 0x080fe200008f0eff */
[----:B------:R-:W5:Y:S01]  /*0f80*/  LDG.E.U16 R25, desc[UR10][R24.64] ;  /* 0x0000000a18197981 */ /* 0x000f62000c1e1500 */
[----:B------:R-:W-:Y:S02]  /*0f90*/  LEA.HI.X.SX32 R11, R33, R0, 0x1, P0 ;  /* 0x00000000210b7211 */ /* 0x000fe400000f0eff */
[-C--:B-1----:R-:W-:Y:S01]  /*0fa0*/  LEA R12, P1, R29, R2.reuse, 0x1 ;  /* 0x000000021d0c7211 */ /* 0x082fe200078208ff */
[----:B------:R-:W-:Y:S01]  /*0fb0*/  IMAD R43, R6, 0x4, R43 ;  /* 0x00000004062b7824 */ /* 0x000fe200078e022b */
[----:B------:R-:W-:Y:S01]  /*0fc0*/  LEA R14, P0, R31, R2, 0x1 ;  /* 0x000000021f0e7211 */ /* 0x000fe200078008ff */
[----:B------:R-:W5:Y:S01]  /*0fd0*/  LDG.E.U16 R26, desc[UR10][R26.64] ;  /* 0x0000000a1a1a7981 */ /* 0x000f62000c1e1500 */
[----:B------:R-:W-:-:S02]  /*0fe0*/  LEA.HI.X.SX32 R13, R29, R0, 0x1, P1 ;  /* 0x000000001d0d7211 */ /* 0x000fc400008f0eff */
[----:B------:R-:W-:Y:S01]  /*0ff0*/  LEA.HI.X.SX32 R15, R31, R0, 0x1, P0 ;  /* 0x000000001f0f7211 */ /* 0x000fe200000f0eff */
[----:B------:R1:W5:Y:S01]  /*1000*/  LDG.E.U16 R29, desc[UR10][R10.64] ;  /* 0x0000000a0a1d7981 */ /* 0x000362000c1e1500 */
[-C--:B------:R-:W-:Y:S02]  /*1010*/  LEA R16, P1, R37, R2.reuse, 0x1 ;  /* 0x0000000225107211 */ /* 0x080fe400078208ff */
[----:B------:R-:W-:Y:S01]  /*1020*/  LEA R18, P0, R39, R2, 0x1 ;  /* 0x0000000227127211 */ /* 0x000fe200078008ff */
[----:B------:R1:W5:Y:S01]  /*1030*/  LDG.E.U16 R24, desc[UR10][R12.64] ;  /* 0x0000000a0c187981 */ /* 0x000362000c1e1500 */
[-C--:B------:R-:W-:Y:S02]  /*1040*/  LEA.HI.X.SX32 R17, R37, R0.reuse, 0x1, P1 ;  /* 0x0000000025117211 */ /* 0x080fe400008f0eff */
[----:B------:R-:W-:Y:S01]  /*1050*/  LEA.HI.X.SX32 R19, R39, R0, 0x1, P0 ;  /* 0x0000000027137211 */ /* 0x000fe200000f0eff */
[----:B------:R1:W5:Y:S01]  /*1060*/  LDG.E.U16 R14, desc[UR10][R14.64] ;  /* 0x0000000a0e0e7981 */ /* 0x000362000c1e1500 */
[----:B0-----:R-:W-:-:S02]  /*1070*/  LEA R20, P0, R9, R2, 0x1 ;  /* 0x0000000209147211 */ /* 0x001fc400078008ff */
[----:B------:R-:W-:Y:S01]  /*1080*/  LEA R22, P1, R35, R2, 0x1 ;  /* 0x0000000223167211 */ /* 0x000fe200078208ff */
[----:B------:R-:W5:Y:S01]  /*1090*/  LDG.E.U16 R16, desc[UR10][R16.64] ;  /* 0x0000000a10107981 */ /* 0x000f62000c1e1500 */
[-C--:B------:R-:W-:Y:S02]  /*10a0*/  LEA.HI.X.SX32 R21, R9, R0.reuse, 0x1, P0 ;  /* 0x0000000009157211 */ /* 0x080fe400000f0eff */
[----:B------:R-:W-:Y:S01]  /*10b0*/  LEA.HI.X.SX32 R23, R35, R0, 0x1, P1 ;  /* 0x0000000023177211 */ /* 0x000fe200008f0eff */
[----:B------:R-:W5:Y:S01]  /*10c0*/  LDG.E.U16 R18, desc[UR10][R18.64] ;  /* 0x0000000a12127981 */ /* 0x000f62000c1e1500 */
[-C--:B-1----:R-:W-:Y:S02]  /*10d0*/  LEA R10, P0, R41, R2.reuse, 0x1 ;  /* 0x00000002290a7211 */ /* 0x082fe400078008ff */
[----:B------:R-:W-:Y:S01]  /*10e0*/  LEA R12, P1, R43, R2, 0x1 ;  /* 0x000000022b0c7211 */ /* 0x000fe200078208ff */
[----:B------:R-:W5:Y:S01]  /*10f0*/  LDG.E.U16 R20, desc[UR10][R20.64] ;  /* 0x0000000a14147981 */ /* 0x000f62000c1e1500 */
[----:B------:R-:W-:-:S02]  /*1100*/  LEA.HI.X.SX32 R11, R41, R0, 0x1, P0 ;  /* 0x00000000290b7211 */ /* 0x000fc400000f0eff */
[----:B------:R-:W-:Y:S01]  /*1110*/  LEA.HI.X.SX32 R13, R43, R0, 0x1, P1 ;  /* 0x000000002b0d7211 */ /* 0x000fe200008f0eff */
[----:B------:R-:W5:Y:S04]  /*1120*/  LDG.E.U16 R22, desc[UR10][R22.64] ;  /* 0x0000000a16167981 */ /* 0x000f68000c1e1500 */
[----:B------:R-:W5:Y:S04]  /*1130*/  LDG.E.U16 R10, desc[UR10][R10.64] ;  /* 0x0000000a0a0a7981 */ /* 0x000f68000c1e1500 */
[----:B------:R-:W5:Y:S01]  /*1140*/  LDG.E.U16 R12, desc[UR10][R12.64] ;  /* 0x0000000a0c0c7981 */ /* 0x000f62000c1e1500 */
[----:B------:R-:W0:Y:S01]  /*1150*/  S2UR UR6, SR_CgaCtaId ;  /* 0x00000000000679c3 */ /* 0x000e220000008800 */
[----:B------:R-:W-:Y:S01]  /*1160*/  UMOV UR4, 0x400 ;  /* 0x0000040000047882 */ /* 0x000fe20000000000 */
[----:B------:R-:W-:-:S02]  /*1170*/  SHF.R.S32.HI R0, RZ, 0x6, R5 ;  /* 0x00000006ff007819 */ /* 0x000fc40000011405 */
[----:B------:R-:W-:Y:S02]  /*1180*/  LOP3.LUT R9, R5, 0x3f, RZ, 0xc0, !PT ;  /* 0x0000003f05097812 */ /* 0x000fe400078ec0ff */
[----:B------:R-:W-:Y:S02]  /*1190*/  SGXT R0, R0, 0x1 ;  /* 0x000000010000781a */ /* 0x000fe40000000200 */
[----:B------:R-:W-:Y:S01]  /*11a0*/  SHF.L.U32 R15, R9, 0x1, RZ ;  /* 0x00000001090f7819 */ /* 0x000fe200000006ff */
[----:B0-----:R-:W-:Y:S01]  /*11b0*/  ULEA UR6, UR6, UR4, 0x18 ;  /* 0x0000000406067291 */ /* 0x001fe2000f8ec0ff */
[----:B------:R-:W0:Y:S02]  /*11c0*/  LDCU UR4, c[0x0][0x3f0] ;  /* 0x00007e00ff0477ac */ /* 0x000e240008000800 */
[----:B------:R-:W-:-:S04]  /*11d0*/  LOP3.LUT R15, R15, 0x90, R0, 0x78, !PT ;  /* 0x000000900f0f7812 */ /* 0x000fc800078e7800 */
[----:B------:R-:W-:Y:S02]  /*11e0*/  LOP3.LUT R6, R15, 0x20, RZ, 0x3c, !PT ;  /* 0x000000200f067812 */ /* 0x000fe400078e3cff */
[----:B--2---:R1:W-:Y:S01]  /*11f0*/  STS.U16 [R15+UR6+0x8000], R3 ;  /* 0x008000030f007988 */ /* 0x0043e20008000406 */
[----:B0-----:R-:W-:-:S03]  /*1200*/  UISETP.GE.AND UP0, UPT, UR4, 0x1, UPT ;  /* 0x000000010400788c */ /* 0x001fc6000bf06270 */
[----:B---3--:R0:W-:Y:S01]  /*1210*/  STS.U16 [R15+UR6+0x8200], R4 ;  /* 0x008200040f007988 */ /* 0x0081e20008000406 */
[----:B------:R-:W-:Y:S01]  /*1220*/  IMAD.MOV.U32 R0, RZ, RZ, -0x800000 ;  /* 0xff800000ff007424 */ /* 0x000fe200078e00ff */
[----:B------:R-:W-:Y:S02]  /*1230*/  MOV R2, 0xff800000 ;  /* 0xff80000000027802 */ /* 0x000fe40000000f00 */
[----:B------:R-:W-:Y:S01]  /*1240*/  STS.U16 [R15+UR6+0x8400], R28 ;  /* 0x0084001c0f007988 */ /* 0x000fe20008000406 */
[----:B-1----:R-:W-:Y:S01]  /*1250*/  IMAD.MOV.U32 R3, RZ, RZ, -0x800000 ;  /* 0xff800000ff037424 */ /* 0x002fe200078e00ff */
[----:B------:R-:W-:Y:S02]  /*1260*/  MOV R177, 0x3f800000 ;  /* 0x3f80000000b17802 */ /* 0x000fe40000000f00 */
[----:B------:R-:W-:Y:S01]  /*1270*/  STS.U16 [R15+UR6+0x8600], R32 ;  /* 0x008600200f007988 */ /* 0x000fe20008000406 */
[----:B------:R-:W-:Y:S01]  /*1280*/  IMAD.MOV.U32 R176, RZ, RZ, 0x3f800000 ;  /* 0x3f800000ffb07424 */ /* 0x000fe200078e00ff */
[----:B0-----:R-:W-:-:S02]  /*1290*/  MOV R4, 0xff800000 ;  /* 0xff80000000047802 */ /* 0x001fc40000000f00 */
[----:B------:R-:W-:Y:S01]  /*12a0*/  STS.U16 [R15+UR6+0x8800], R36 ;  /* 0x008800240f007988 */ /* 0x000fe20008000406 */
[----:B------:R-:W-:Y:S01]  /*12b0*/  IMAD.MOV.U32 R180, RZ, RZ, 0x3f800000 ;  /* 0x3f800000ffb47424 */ /* 0x000fe200078e00ff */
[----:B------:R-:W-:Y:S02]  /*12c0*/  MOV R181, 0x3f800000 ;  /* 0x3f80000000b57802 */ /* 0x000fe40000000f00 */
[----:B------:R-:W-:Y:S01]  /*12d0*/  STS.U16 [R15+UR6+0x8a00], R40 ;  /* 0x008a00280f007988 */ /* 0x000fe20008000406 */
[----:B------:R-:W-:Y:S02]  /*12e0*/  CS2R R108, SRZ ;  /* 0x00000000006c7805 */ /* 0x000fe4000001ff00 */
[----:B------:R-:W-:Y:S01]  /*12f0*/  CS2R R110, SRZ ;  /* 0x00000000006e7805 */ /* 0x000fe2000001ff00 */
[----:B------:R-:W-:Y:S01]  /*1300*/  STS.U16 [R15+UR6+0x8c00], R44 ;  /* 0x008c002c0f007988 */ /* 0x000fe20008000406 */
[----:B------:R-:W-:Y:S02]  /*1310*/  CS2R R86, SRZ ;  /* 0x0000000000567805 */ /* 0x000fe4000001ff00 */
[----:B------:R-:W-:Y:S01]  /*1320*/  CS2R R88, SRZ ;  /* 0x0000000000587805 */ /* 0x000fe2000001ff00 */
[----:B------:R-:W-:Y:S01]  /*1330*/  STS.U16 [R15+UR6+0x8e00], R46 ;  /* 0x008e002e0f007988 */ /* 0x000fe20008000406 */
[----:B------:R-:W-:-:S02]  /*1340*/  CS2R R90, SRZ ;  /* 0x00000000005a7805 */ /* 0x000fc4000001ff00 */
[----:B------:R-:W-:Y:S01]  /*1350*/  CS2R R104, SRZ ;  /* 0x0000000000687805 */ /* 0x000fe2000001ff00 */
        /* <DEDUP_REMOVED lines=10> */
[----:B------:R-:W-:-:S03]  /*1400*/  CS2R R102, SRZ ;  /* 0x0000000000667805 */ /* 0x000fc6000001ff00 */
[----:B----4-:R-:W-:Y:S04]  /*1410*/  STS.U16 [R15+UR6+0x9800], R56 ;  /* 0x009800380f007988 */ /* 0x010fe80008000406 */
[----:B------:R-:W-:Y:S04]  /*1420*/  STS.U16 [R15+UR6+0x9a00], R58 ;  /* 0x009a003a0f007988 */ /* 0x000fe80008000406 */
[----:B------:R-:W-:Y:S04]  /*1430*/  STS.U16 [R15+UR6+0x9c00], R60 ;  /* 0x009c003c0f007988 */ /* 0x000fe80008000406 */
[----:B-----5:R-:W-:Y:S04]  /*1440*/  STS.U16 [R15+UR6+0x9e00], R62 ;  /* 0x009e003e0f007988 */ /* 0x020fe80008000406 */
[----:B------:R-:W-:Y:S04]  /*1450*/  STS.U16 [R15+UR6+0xa000], R64 ;  /* 0x00a000400f007988 */ /* 0x000fe80008000406 */
        /* <DEDUP_REMOVED lines=8> */
[----:B------:R0:W-:Y:S04]  /*14e0*/  STS.U16 [R15+UR6+0xae00], R78 ;  /* 0x00ae004e0f007988 */ /* 0x0001e80008000406 */
[----:B------:R1:W-:Y:S04]  /*14f0*/  STS.U16 [R15+UR6+0xb400], R81 ;  /* 0x00b400510f007988 */ /* 0x0003e80008000406 */
[----:B------:R-:W-:Y:S01]  /*1500*/  STS.U16 [R15+UR6+0xb600], R82 ;  /* 0x00b600520f007988 */ /* 0x000fe20008000406 */
[----:B0-----:R-:W-:-:S02]  /*1510*/  CS2R R78, SRZ ;  /* 0x00000000004e7805 */ /* 0x001fc4000001ff00 */
[----:B-1----:R-:W-:Y:S01]  /*1520*/  CS2R R80, SRZ ;  /* 0x0000000000507805 */ /* 0x002fe2000001ff00 */
[----:B------:R0:W-:Y:S04]  /*1530*/  STS.U16 [R15+UR6+0xb800], R83 ;  /* 0x00b800530f007988 */ /* 0x0001e80008000406 */
[----:B------:R1:W-:Y:S01]  /*1540*/  STS.U16 [R15+UR6+0xba00], R84 ;  /* 0x00ba00540f007988 */ /* 0x0003e20008000406 */
[----:B0-----:R-:W-:-:S03]  /*1550*/  CS2R R82, SRZ ;  /* 0x0000000000527805 */ /* 0x001fc6000001ff00 */
[----:B------:R-:W-:Y:S04]  /*1560*/  STS.U16 [R15+UR6+0xbc00], R25 ;  /* 0x00bc00190f007988 */ /* 0x000fe80008000406 */
[----:B------:R-:W-:Y:S01]  /*1570*/  STS.U16 [R15+UR6+0xbe00], R26 ;  /* 0x00be001a0f007988 */ /* 0x000fe20008000406 */
[----:B-1----:R-:W-:-:S03]  /*1580*/  CS2R R84, SRZ ;  /* 0x0000000000547805 */ /* 0x002fc6000001ff00 */
        /* <DEDUP_REMOVED lines=10> */
[----:B------:R2:W-:Y:S01]  /*1630*/  STS.U16 [R6+UR6+0x9500], R53 ;  /* 0x0095003506007988 */ /* 0x0005e20008000406 */
[----:B0-----:R-:W-:-:S03]  /*1640*/  CS2R R48, SRZ ;  /* 0x0000000000307805 */ /* 0x001fc6000001ff00 */
[----:B------:R0:W-:Y:S01]  /*1650*/  STS.U16 [R6+UR6+0x9700], R55 ;  /* 0x0097003706007988 */ /* 0x0001e20008000406 */
[----:B-1----:R-:W-:-:S03]  /*1660*/  CS2R R50, SRZ ;  /* 0x0000000000327805 */ /* 0x002fc6000001ff00 */
[----:B------:R1:W-:Y:S01]  /*1670*/  STS.U16 [R6+UR6+0x9900], R57 ;  /* 0x0099003906007988 */ /* 0x0003e20008000406 */
[----:B--2---:R-:W-:-:S03]  /*1680*/  CS2R R52, SRZ ;  /* 0x0000000000347805 */ /* 0x004fc6000001ff00 */
        /* <DEDUP_REMOVED lines=20> */
[----:B------:R-:W-:Y:S01]  /*17d0*/  STS.U16 [R6+UR6+0xaf00], R29 ;  /* 0x00af001d06007988 */ /* 0x000fe20008000406 */
[----:B-1----:R-:W-:-:S03]  /*17e0*/  CS2R R74, SRZ ;  /* 0x00000000004a7805 */ /* 0x002fc6000001ff00 */
[----:B------:R-:W-:Y:S01]  /*17f0*/  STS.U16 [R6+UR6+0xb100], R24 ;  /* 0x00b1001806007988 */ /* 0x000fe20008000406 */
[----:B--2---:R-:W-:-:S03]  /*1800*/  CS2R R76, SRZ ;  /* 0x00000000004c7805 */ /* 0x004fc6000001ff00 */
[----:B------:R-:W-:Y:S04]  /*1810*/  STS.U16 [R6+UR6+0xb300], R14 ;  /* 0x00b3000e06007988 */ /* 0x000fe80008000406 */
[----:B------:R-:W-:Y:S04]  /*1820*/  STS.U16 [R6+UR6+0xb500], R16 ;  /* 0x00b5001006007988 */ /* 0x000fe80008000406 */
[----:B------:R-:W-:Y:S04]  /*1830*/  STS.U16 [R6+UR6+0xb700], R18 ;  /* 0x00b7001206007988 */ /* 0x000fe80008000406 */
[----:B------:R-:W-:Y:S04]  /*1840*/  STS.U16 [R6+UR6+0xb900], R20 ;  /* 0x00b9001406007988 */ /* 0x000fe80008000406 */
[----:B------:R-:W-:Y:S04]  /*1850*/  STS.U16 [R6+UR6+0xbb00], R22 ;  /* 0x00bb001606007988 */ /* 0x000fe80008000406 */
[----:B------:R-:W-:Y:S04]  /*1860*/  STS.U16 [R6+UR6+0xbd00], R10 ;  /* 0x00bd000a06007988 */ /* 0x000fe80008000406 */
[----:B------:R0:W-:Y:S02]  /*1870*/  STS.U16 [R6+UR6+0xbf00], R12 ;  /* 0x00bf000c06007988 */ /* 0x0001e40008000406 */
[----:B0-----:R-:W-:Y:S01]  /*1880*/  LOP3.LUT R6, R5, 0x7f, RZ, 0xc0, !PT ;  /* 0x0000007f05067812 */ /* 0x001fe200078ec0ff */
[----:B------:R-:W-:Y:S06]  /*1890*/  BRA.U !UP0, `(.L_x_0) ;  /* 0x0000009508747547 */ /* 0x000fec000b800000 */
[----:B------:R-:W0:Y:S01]  /*18a0*/  LDC R8, c[0x0][0x3d8] ;  /* 0x0000f600ff087b82 */ /* 0x000e220000000800 */
[----:B------:R-:W-:Y:S01]  /*18b0*/  SHF.R.U32.HI R3, RZ, 0x6, R5 ;  /* 0x00000006ff037819 */ /* 0x000fe20000011605 */
[----:B------:R-:W1:Y:S01]  /*18c0*/  LDCU.64 UR4, c[0x0][0x3d0] ;  /* 0x00007a00ff0477ac */ /* 0x000e620008000a00 */
[----:B------:R-:W-:Y:S01]  /*18d0*/  LOP3.LUT R0, R5, 0x60, RZ, 0xc0, !PT ;  /* 0x0000006005007812 */ /* 0x000fe200078ec0ff */
[----:B------:R-:W-:Y:S01]  /*18e0*/  IMAD.MOV.U32 R179, RZ, RZ, -0x800000 ;  /* 0xff800000ffb37424 */ /* 0x000fe200078e00ff */
[----:B------:R-:W-:Y:S02]  /*18f0*/  SGXT.U32 R3, R3, 0x1 ;  /* 0x000000010303781a */ /* 0x000fe40000000000 */
[----:B------:R-:W-:Y:S02]  /*1900*/  CS2R R108, SRZ ;  /* 0x00000000006c7805 */ /* 0x000fe4000001ff00 */
[----:B------:R-:W-:Y:S01]  /*1910*/  LOP3.LUT R4, R5, 0x10, RZ, 0xc0, !PT ;  /* 0x0000001005047812 */ /* 0x000fe200078ec0ff */
[----:B------:R-:W2:Y:S01]  /*1920*/  LDC R93, c[0x0][0x3c8] ;  /* 0x0000f200ff5d7b82 */ /* 0x000ea20000000800 */
[----:B------:R-:W-:-:S02]  /*1930*/  SHF.R.U32.HI R7, RZ, 0x1, R0 ;  /* 0x00000001ff077819 */ /* 0x000fc40000011600 */
[----:B------:R-:W-:Y:S02]  /*1940*/  CS2R R110, SRZ ;  /* 0x00000000006e7805 */ /* 0x000fe4000001ff00 */
[C---:B------:R-:W-:Y:S02]  /*1950*/  SHF.L.U32 R85, R5.reuse, 0x7, RZ ;  /* 0x0000000705557819 */ /* 0x040fe400000006ff */
[----:B------:R-:W-:Y:S02]  /*1960*/  CS2R R104, SRZ ;  /* 0x0000000000687805 */ /* 0x000fe4000001ff00 */
[----:B------:R-:W-:Y:S02]  /*1970*/  LEA R10, R4, R7, 0x2 ;  /* 0x00000007040a7211 */ /* 0x000fe400078e10ff */
[----:B------:R-:W-:Y:S02]  /*1980*/  CS2R R106, SRZ ;  /* 0x00000000006a7805 */ /* 0x000fe4000001ff00 */
[C---:B------:R-:W-:Y:S01]  /*1990*/  LOP3.LUT R7, R5.reuse, 0x7, RZ, 0xc0, !PT ;  /* 0x0000000705077812 */ /* 0x040fe200078ec0ff */
[----:B------:R-:W3:Y:S01]  /*19a0*/  LDC.64 R94, c[0x0][0x388] ;  /* 0x0000e200ff5e7b82 */ /* 0x000ee20000000a00 */
[C---:B------:R-:W-:Y:S01]  /*19b0*/  LOP3.LUT P0, RZ, R5.reuse, 0x3, RZ, 0xc0, !PT ;  /* 0x0000000305ff7812 */ /* 0x040fe2000780c0ff */
[----:B------:R-:W-:Y:S01]  /*19c0*/  IMAD.SHL.U32 R5, R5, 0x2, RZ ;  /* 0x0000000205057824 */ /* 0x000fe200078e00ff */
[----:B------:R-:W-:Y:S01]  /*19d0*/  SHF.L.U32 R4, R7, 0x4, RZ ;  /* 0x0000000407047819 */ /* 0x000fe200000006ff */
[----:B-1----:R-:W-:Y:S01]  /*19e0*/  UIMAD UR4, UR7, UR4, URZ ;  /* 0x00000004070472a4 */ /* 0x002fe2000f8e02ff */
[----:B------:R-:W-:Y:S01]  /*19f0*/  IMAD R9, R9, UR5, RZ ;  /* 0x0000000509097c24 */ /* 0x000fe2000f8e02ff */
[----:B------:R-:W-:Y:S01]  /*1a00*/  MOV R183, 0xff800000 ;  /* 0xff80000000b77802 */ /* 0x000fe20000000f00 */
[----:B------:R-:W-:Y:S01]  /*1a10*/  IMAD R7, R7, 0x4, R0 ;  /* 0x0000000407077824 */ /* 0x000fe200078e0200 */
[----:B------:R-:W1:Y:S01]  /*1a20*/  LDC.64 R224, c[0x0][0x390] ;  /* 0x0000e400ffe07b82 */ /* 0x000e620000000a00 */
[----:B0-----:R-:W-:Y:S01]  /*1a30*/  IMAD R11, R3, R8, RZ ;  /* 0x00000008030b7224 */ /* 0x001fe200078e02ff */
[C---:B------:R-:W-:Y:S01]  /*1a40*/  LOP3.LUT R221, R4.reuse, 0x780, R85, 0xf8, !PT ;  /* 0x0000078004dd7812 */ /* 0x040fe200078ef855 */
[----:B------:R-:W-:Y:S01]  /*1a50*/  USHF.L.U32 UR5, UR4, 0x1, URZ ;  /* 0x0000000104057899 */ /* 0x000fe200080006ff */
[----:B------:R-:W-:Y:S01]  /*1a60*/  LOP3.LUT R4, R4, 0x30, R5, 0x78, !PT ;  /* 0x0000003004047812 */ /* 0x000fe200078e7805 */
[----:B------:R-:W-:Y:S01]  /*1a70*/  IMAD R13, R8, 0x2, R11 ;  /* 0x00000002080d7824 */ /* 0x000fe200078e020b */
[----:B------:R-:W-:Y:S01]  /*1a80*/  LOP3.LUT R221, R221, R10, RZ, 0x3c, !PT ;  /* 0x0000000adddd7212 */ /* 0x000fe200078e3cff */
[----:B------:R-:W-:Y:S01]  /*1a90*/  IMAD.SHL.U32 R5, R9, 0x2, RZ ;  /* 0x0000000209057824 */ /* 0x000fe200078e00ff */
[----:B------:R-:W0:Y:S01]  /*1aa0*/  LDC.64 R2, c[0x0][0x3c0] ;  /* 0x0000f000ff027b82 */ /* 0x000e220000000a00 */
[----:B--2---:R-:W-:Y:S01]  /*1ab0*/  IMAD R0, R6, R93, RZ ;  /* 0x0000005d06007224 */ /* 0x004fe200078e02ff */
[C---:B------:R-:W-:Y:S01]  /*1ac0*/  LEA R15, R8.reuse, R13, 0x1 ;  /* 0x0000000d080f7211 */ /* 0x040fe200078e08ff */
[----:B------:R-:W-:Y:S01]  /*1ad0*/  VIADD R221, R221, UR6 ;  /* 0x00000006dddd7c36 */ /* 0x000fe20008000000 */
[CC--:B------:R-:W-:Y:S01]  /*1ae0*/  LEA R6, R7.reuse, R4.reuse, 0x7 ;  /* 0x0000000407067211 */ /* 0x0c0fe200078e38ff */
[----:B------:R-:W-:Y:S01]  /*1af0*/  IMAD.MOV.U32 R180, RZ, RZ, 0x3f800000 ;  /* 0x3f800000ffb47424 */ /* 0x000fe200078e00ff */
[----:B------:R-:W-:Y:S01]  /*1b00*/  LEA R7, R7, R4, 0x5 ;  /* 0x0000000407077211 */ /* 0x000fe200078e28ff */
[----:B------:R-:W-:Y:S01]  /*1b10*/  IMAD R17, R8, 0x2, R15 ;  /* 0x0000000208117824 */ /* 0x000fe200078e020f */
[----:B------:R-:W-:Y:S01]  /*1b20*/  LOP3.LUT R124, R6, 0x40, RZ, 0x3c, !PT ;  /* 0x00000040067c7812 */ /* 0x000fe200078e3cff */
[----:B------:R-:W-:Y:S01]  /*1b30*/  IMAD.HI R4, R9, 0x2, RZ ;  /* 0x0000000209047827 */ /* 0x000fe200078e02ff */
[----:B------:R-:W-:Y:S01]  /*1b40*/  LOP3.LUT R126, R7, 0x40, RZ, 0x3c, !PT ;  /* 0x00000040077e7812 */ /* 0x000fe200078e3cff */
[----:B------:R-:W2:Y:S01]  /*1b50*/  LDCU UR12, c[0x0][0x3f0] ;  /* 0x00007e00ff0c77ac */ /* 0x000ea20008000800 */
[----:B------:R-:W-:-:S02]  /*1b60*/  LEA R19, R8, R17, 0x1 ;  /* 0x0000001108137211 */ /* 0x000fc400078e08ff */
[----:B------:R-:W-:Y:S01]  /*1b70*/  MOV R187, 0xff800000 ;  /* 0xff80000000bb7802 */ /* 0x000fe20000000f00 */
[----:B------:R-:W4:Y:S01]  /*1b80*/  LDCU UR9, c[0x0][0x3a8] ;  /* 0x00007500ff0977ac */ /* 0x000f220008000800 */
[----:B-1----:R-:W-:Y:S01]  /*1b90*/  IADD3 R224, P3, P4, R5, UR5, R224 ;  /* 0x0000000505e07c10 */ /* 0x002fe2000fc7e0e0 */
[C---:B------:R-:W-:Y:S01]  /*1ba0*/  IMAD R21, R8.reuse, 0x2, R19 ;  /* 0x0000000208157824 */ /* 0x040fe200078e0213 */
[----:B------:R-:W-:Y:S01]  /*1bb0*/  MOV R185, 0xff800000 ;  /* 0xff80000000b97802 */ /* 0x000fe20000000f00 */
[----:B------:R-:W-:Y:S01]  /*1bc0*/  UIMAD.WIDE UR4, UR4, 0x2, URZ ;  /* 0x00000002040478a5 */ /* 0x000fe2000f8e02ff */
[----:B------:R-:W-:Y:S02]  /*1bd0*/  MOV R176, 0x3f800000 ;  /* 0x3f80000000b07802 */ /* 0x000fe40000000f00 */
[----:B------:R-:W-:Y:S01]  /*1be0*/  LEA R23, R8, R21, 0x1 ;  /* 0x0000001508177211 */ /* 0x000fe200078e08ff */
[----:B0-----:R-:W-:Y:S01]  /*1bf0*/  IMAD R2, R2, UR7, RZ ;  /* 0x0000000702027c24 */ /* 0x001fe2000f8e02ff */
[----:B------:R-:W-:Y:S01]  /*1c00*/  MOV R177, 0x3f800000 ;  /* 0x3f80000000b17802 */ /* 0x000fe20000000f00 */
[C---:B------:R-:W-:Y:S01]  /*1c10*/  IMAD R112, R3.reuse, 0x33, RZ ;  /* 0x0000003303707824 */ /* 0x040fe200078e02ff */
[----:B------:R-:W-:Y:S01]  /*1c20*/  MOV R181, 0x3f800000 ;  /* 0x3f80000000b57802 */ /* 0x000fe20000000f00 */
[----:B------:R-:W-:Y:S01]  /*1c30*/  IMAD R25, R8, 0x2, R23 ;  /* 0x0000000208197824 */ /* 0x000fe200078e0217 */
[----:B---3--:R-:W-:Y:S01]  /*1c40*/  LEA R157, P1, R2, R94, 0x1 ;  /* 0x0000005e029d7211 */ /* 0x008fe200078208ff */
[C---:B------:R-:W-:Y:S01]  /*1c50*/  IMAD R113, R3.reuse, 0x34, RZ ;  /* 0x0000003403717824 */ /* 0x040fe200078e02ff */
[----:B------:R-:W-:Y:S01]  /*1c60*/  UMOV UR4, URZ ;  /* 0x000000ff00047c82 */ /* 0x000fe20008000000 */
[C---:B------:R-:W-:Y:S01]  /*1c70*/  IMAD R114, R3.reuse, 0x35, RZ ;  /* 0x0000003503727824 */ /* 0x040fe200078e02ff */
[----:B------:R-:W-:Y:S01]  /*1c80*/  LEA R27, R8, R25, 0x1 ;  /* 0x00000019081b7211 */ /* 0x000fe200078e08ff */
[C---:B------:R-:W-:Y:S01]  /*1c90*/  IMAD R115, R3.reuse, 0x36, RZ ;  /* 0x0000003603737824 */ /* 0x040fe200078e02ff */
[----:B------:R-:W-:Y:S01]  /*1ca0*/  LEA.HI.X.SX32 R95, R2, R95, 0x1, P1 ;  /* 0x0000005f025f7211 */ /* 0x000fe200008f0eff */
[----:B------:R-:W-:Y:S01]  /*1cb0*/  IMAD R116, R3, 0x37, RZ ;  /* 0x0000003703747824 */ /* 0x000fe200078e02ff */
[----:B------:R-:W-:Y:S01]  /*1cc0*/  LEA R154, P1, R0, R157, 0x1 ;  /* 0x0000009d009a7211 */ /* 0x000fe200078208ff */
[----:B------:R-:W-:Y:S01]  /*1cd0*/  IMAD R29, R8, 0x2, R27 ;  /* 0x00000002081d7824 */ /* 0x000fe200078e021b */
[----:B------:R-:W-:Y:S01]  /*1ce0*/  LEA R2, R93, R0, 0x7 ;  /* 0x000000005d027211 */ /* 0x000fe200078e38ff */
[C---:B------:R-:W-:Y:S01]  /*1cf0*/  IMAD R117, R3.reuse, 0x38, RZ ;  /* 0x0000003803757824 */ /* 0x040fe200078e02ff */
[----:B------:R-:W-:Y:S01]  /*1d00*/  LEA.HI.X.SX32 R155, R0, R95, 0x1, P1 ;  /* 0x0000005f009b7211 */ /* 0x000fe200008f0eff */
[C---:B------:R-:W-:Y:S01]  /*1d10*/  IMAD R118, R3.reuse, 0x39, RZ ;  /* 0x0000003903767824 */ /* 0x040fe200078e02ff */
[----:B------:R-:W-:Y:S01]  /*1d20*/  LEA R31, R8, R29, 0x1 ;  /* 0x0000001d081f7211 */ /* 0x000fe200078e08ff */
[C---:B------:R-:W-:Y:S01]  /*1d30*/  IMAD R119, R3.reuse, 0x3a, RZ ;  /* 0x0000003a03777824 */ /* 0x040fe200078e02ff */
[----:B------:R-:W-:Y:S01]  /*1d40*/  IADD3.X R0, PT, PT, R4, UR5, R225, P3, P4 ;  /* 0x0000000504007c10 */ /* 0x000fe20009fe84e1 */
[----:B------:R-:W-:Y:S01]  /*1d50*/  IMAD R120, R3, 0x3b, RZ ;  /* 0x0000003b03787824 */ /* 0x000fe200078e02ff */
[----:B------:R-:W-:Y:S01]  /*1d60*/  LEA R98, P1, R11, R224, 0x1 ;  /* 0x000000e00b627211 */ /* 0x000fe200078208ff */
[----:B------:R-:W-:Y:S01]  /*1d70*/  IMAD R33, R8, 0x2, R31 ;  /* 0x0000000208217824 */ /* 0x000fe200078e021f */
[----:B------:R-:W-:Y:S01]  /*1d80*/  LEA R156, P2, R2, R157, 0x1 ;  /* 0x0000009d029c7211 */ /* 0x000fe200078408ff */
[----:B------:R-:W-:Y:S01]  /*1d90*/  IMAD R121, R3, 0x3c, RZ ;  /* 0x0000003c03797824 */ /* 0x000fe200078e02ff */
[----:B------:R-:W-:Y:S01]  /*1da0*/  LEA.HI.X.SX32 R99, R11, R0, 0x1, P1 ;  /* 0x000000000b637211 */ /* 0x000fe200008f0eff */
[C---:B------:R-:W-:Y:S01]  /*1db0*/  IMAD R122, R3.reuse, 0x3d, RZ ;  /* 0x0000003d037a7824 */ /* 0x040fe200078e02ff */
[----:B------:R-:W-:Y:S01]  /*1dc0*/  LEA R35, R8, R33, 0x1 ;  /* 0x0000002108237211 */ /* 0x000fe200078e08ff */
[----:B------:R-:W-:Y:S01]  /*1dd0*/  IMAD R123, R3, 0x3e, RZ ;  /* 0x0000003e037b7824 */ /* 0x000fe200078e02ff */
[----:B------:R-:W-:Y:S01]  /*1de0*/  LEA.HI.X.SX32 R157, R2, R95, 0x1, P2 ;  /* 0x0000005f029d7211 */ /* 0x000fe200010f0eff */
[----:B------:R0:W-:Y:S01]  /*1df0*/  STL.64 [R1+0x3c0], R98 ;  /* 0x0003c06201007387 */ /* 0x0001e20000100a00 */
[-C--:B------:R-:W-:Y:S01]  /*1e00*/  LEA R102, P2, R13, R224.reuse, 0x1 ;  /* 0x000000e00d667211 */ /* 0x080fe200078408ff */
[----:B------:R-:W-:Y:S01]  /*1e10*/  IMAD R37, R8, 0x2, R35 ;  /* 0x0000000208257824 */ /* 0x000fe200078e0223 */
[----:B------:R-:W-:-:S02]  /*1e20*/  LEA R100, P1, R15, R224, 0x1 ;  /* 0x000000e00f647211 */ /* 0x000fc400078208ff */
[-C--:B------:R-:W-:Y:S02]  /*1e30*/  LEA.HI.X.SX32 R103, R13, R0.reuse, 0x1, P2 ;  /* 0x000000000d677211 */ /* 0x080fe400010f0eff */
[C---:B------:R-:W-:Y:S02]  /*1e40*/  LEA R39, R8.reuse, R37, 0x1 ;  /* 0x0000002508277211 */ /* 0x040fe400078e08ff */
[----:B------:R-:W-:Y:S01]  /*1e50*/  LEA.HI.X.SX32 R101, R15, R0, 0x1, P1 ;  /* 0x000000000f657211 */ /* 0x000fe200008f0eff */
[----:B------:R1:W-:Y:S02]  /*1e60*/  STL.64 [R1+0x3b8], R102 ;  /* 0x0003b86601007387 */ /* 0x0003e40000100a00 */
[C---:B------:R-:W-:Y:S01]  /*1e70*/  IMAD R41, R8.reuse, 0x2, R39 ;  /* 0x0000000208297824 */ /* 0x040fe200078e0227 */
[----:B0-----:R-:W-:Y:S01]  /*1e80*/  LEA R98, P3, R17, R224, 0x1 ;  /* 0x000000e011627211 */ /* 0x001fe200078608ff */
[----:B------:R0:W-:Y:S03]  /*1e90*/  STL.64 [R1+0x3b0], R100 ;  /* 0x0003b06401007387 */ /* 0x0001e60000100a00 */
[----:B------:R-:W-:-:S02]  /*1ea0*/  LEA R43, R8, R41, 0x1 ;  /* 0x00000029082b7211 */ /* 0x000fc400078e08ff */
[----:B------:R-:W-:-:S03]  /*1eb0*/  LEA.HI.X.SX32 R99, R17, R0, 0x1, P3 ;  /* 0x0000000011637211 */ /* 0x000fc600018f0eff */
[C---:B------:R-:W-:Y:S01]  /*1ec0*/  IMAD R45, R8.reuse, 0x2, R43 ;  /* 0x00000002082d7824 */ /* 0x040fe200078e022b */
[-C--:B-1----:R-:W-:Y:S01]  /*1ed0*/  LEA R102, P1, R19, R224.reuse, 0x1 ;  /* 0x000000e013667211 */ /* 0x082fe200078208ff */
[----:B------:R1:W-:Y:S01]  /*1ee0*/  STL.64 [R1+0x3a8], R98 ;  /* 0x0003a86201007387 */ /* 0x0003e20000100a00 */
[----:B0-----:R-:W-:Y:S02]  /*1ef0*/  LEA R100, P2, R21, R224, 0x1 ;  /* 0x000000e015647211 */ /* 0x001fe400078408ff */
[C---:B------:R-:W-:Y:S02]  /*1f00*/  LEA R47, R8.reuse, R45, 0x1 ;  /* 0x0000002d082f7211 */ /* 0x040fe400078e08ff */
[-C--:B------:R-:W-:Y:S02]  /*1f10*/  LEA.HI.X.SX32 R103, R19, R0.reuse, 0x1, P1 ;  /* 0x0000000013677211 */ /* 0x080fe400008f0eff */
[----:B------:R-:W-:Y:S01]  /*1f20*/  LEA.HI.X.SX32 R101, R21, R0, 0x1, P2 ;  /* 0x0000000015657211 */ /* 0x000fe200010f0eff */
[----:B------:R-:W-:-:S02]  /*1f30*/  IMAD R49, R8, 0x2, R47 ;  /* 0x0000000208317824 */ /* 0x000fc400078e022f */
[----:B------:R0:W-:Y:S01]  /*1f40*/  STL.64 [R1+0x3a0], R102 ;  /* 0x0003a06601007387 */ /* 0x0001e20000100a00 */
[C---:B-1----:R-:W-:Y:S02]  /*1f50*/  LEA R98, P3, R23.reuse, R224, 0x1 ;  /* 0x000000e017627211 */ /* 0x042fe400078608ff */
[C---:B------:R-:W-:Y:S01]  /*1f60*/  LEA R51, R8.reuse, R49, 0x1 ;  /* 0x0000003108337211 */ /* 0x040fe200078e08ff */
[----:B------:R1:W-:Y:S01]  /*1f70*/  STL.64 [R1+0x398], R100 ;  /* 0x0003986401007387 */ /* 0x0003e20000100a00 */
[----:B------:R-:W-:Y:S02]  /*1f80*/  LEA.HI.X.SX32 R99, R23, R0, 0x1, P3 ;  /* 0x0000000017637211 */ /* 0x000fe400018f0eff */
[C---:B------:R-:W-:Y:S01]  /*1f90*/  LEA R20, P3, R29.reuse, R224, 0x1 ;  /* 0x000000e01d147211 */ /* 0x040fe200078608ff */
[----:B------:R-:W-:Y:S02]  /*1fa0*/  IMAD R53, R8, 0x2, R51 ;  /* 0x0000000208357824 */ /* 0x000fe400078e0233 */
[----:B------:R3:W-:Y:S01]  /*1fb0*/  STL.64 [R1+0x390], R98 ;  /* 0x0003906201007387 */ /* 0x0007e20000100a00 */
[----:B------:R-:W-:-:S02]  /*1fc0*/  LEA.HI.X.SX32 R21, R29, R0, 0x1, P3 ;  /* 0x000000001d157211 */ /* 0x000fc400018f0eff */
[----:B0-----:R-:W-:Y:S02]  /*1fd0*/  CS2R R102, SRZ ;  /* 0x0000000000667805 */ /* 0x001fe4000001ff00 */
[C---:B------:R-:W-:Y:S02]  /*1fe0*/  LEA R55, R8.reuse, R53, 0x1 ;  /* 0x0000003508377211 */ /* 0x040fe400078e08ff */
[-C--:B------:R-:W-:Y:S01]  /*1ff0*/  LEA R24, P3, R35, R224.reuse, 0x1 ;  /* 0x000000e023187211 */ /* 0x080fe200078608ff */
[----:B------:R-:W-:Y:S01]  /*2000*/  STL.64 [R1+0x378], R20 ;  /* 0x0003781401007387 */ /* 0x000fe20000100a00 */
[----:B-1----:R-:W-:Y:S01]  /*2010*/  LEA R100, P1, R25, R224, 0x1 ;  /* 0x000000e019647211 */ /* 0x002fe200078208ff */
[----:B------:R-:W-:-:S03]  /*2020*/  IMAD R57, R8, 0x2, R55 ;  /* 0x0000000208397824 */ /* 0x000fc600078e0237 */
[----:B------:R-:W-:Y:S02]  /*2030*/  LEA.HI.X.SX32 R101, R25, R0, 0x1, P1 ;  /* 0x0000000019657211 */ /* 0x000fe400008f0eff */
[C---:B------:R-:W-:Y:S02]  /*2040*/  LEA R59, R8.reuse, R57, 0x1 ;  /* 0x00000039083b7211 */ /* 0x040fe400078e08ff */
[----:B---3--:R-:W-:Y:S01]  /*2050*/  LEA R98, P2, R27, R224, 0x1 ;  /* 0x000000e01b627211 */ /* 0x008fe200078408ff */
[----:B------:R0:W-:Y:S01]  /*2060*/  STL.64 [R1+0x388], R100 ;  /* 0x0003886401007387 */ /* 0x0001e20000100a00 */
[-C--:B------:R-:W-:Y:S01]  /*2070*/  LEA.HI.X.SX32 R25, R35, R0.reuse, 0x1, P3 ;  /* 0x0000000023197211 */ /* 0x080fe200018f0eff */
[----:B------:R-:W-:Y:S01]  /*2080*/  IMAD R61, R8, 0x2, R59 ;  /* 0x00000002083d7824 */ /* 0x000fe200078e023b */
[----:B------:R-:W-:Y:S02]  /*2090*/  LEA.HI.X.SX32 R99, R27, R0, 0x1, P2 ;  /* 0x000000001b637211 */ /* 0x000fe400010f0eff */
[----:B------:R-:W-:-:S02]  /*20a0*/  LEA R26, P2, R33, R224, 0x1 ;  /* 0x000000e0211a7211 */ /* 0x000fc400078408ff */
[C---:B------:R-:W-:Y:S01]  /*20b0*/  LEA R63, R8.reuse, R61, 0x1 ;  /* 0x0000003d083f7211 */ /* 0x040fe200078e08ff */
[----:B------:R1:W-:Y:S01]  /*20c0*/  STL.64 [R1+0x380], R98 ;  /* 0x0003806201007387 */ /* 0x0003e20000100a00 */
[----:B------:R-:W-:Y:S02]  /*20d0*/  LEA R28, P3, R41, R224, 0x1 ;  /* 0x000000e0291c7211 */ /* 0x000fe400078608ff */
[-C--:B------:R-:W-:Y:S01]  /*20e0*/  LEA.HI.X.SX32 R27, R33, R0.reuse, 0x1, P2 ;  /* 0x00000000211b7211 */ /* 0x080fe200010f0eff */
[----:B------:R-:W-:Y:S01]  /*20f0*/  IMAD R65, R8, 0x2, R63 ;  /* 0x0000000208417824 */ /* 0x000fe200078e023f */
[----:B------:R-:W-:Y:S01]  /*2100*/  LEA.HI.X.SX32 R29, R41, R0, 0x1, P3 ;  /* 0x00000000291d7211 */ /* 0x000fe200018f0eff */
[----:B------:R-:W-:Y:S01]  /*2110*/  STL.64 [R1+0x360], R24 ;  /* 0x0003601801007387 */ /* 0x000fe20000100a00 */
[----:B------:R-:W-:Y:S02]  /*2120*/  LEA R30, P2, R39, R224, 0x1 ;  /* 0x000000e0271e7211 */ /* 0x000fe400078408ff */
[----:B0-----:R-:W-:-:S02]  /*2130*/  CS2R R100, SRZ ;  /* 0x0000000000647805 */ /* 0x001fc4000001ff00 */
[----:B------:R-:W-:Y:S02]  /*2140*/  LEA R67, R8, R65, 0x1 ;  /* 0x0000004108437211 */ /* 0x000fe400078e08ff */
[----:B-1----:R-:W-:-:S03]  /*2150*/  LEA R98, P1, R31, R224, 0x1 ;  /* 0x000000e01f627211 */ /* 0x002fc600078208ff */
[C---:B------:R-:W-:Y:S01]  /*2160*/  IMAD R69, R8.reuse, 0x2, R67 ;  /* 0x0000000208457824 */ /* 0x040fe200078e0243 */
[----:B------:R-:W-:Y:S02]  /*2170*/  LEA.HI.X.SX32 R99, R31, R0, 0x1, P1 ;  /* 0x000000001f637211 */ /* 0x000fe400008f0eff */
[C---:B------:R-:W-:Y:S02]  /*2180*/  LEA R32, P1, R37.reuse, R224, 0x1 ;  /* 0x000000e025207211 */ /* 0x040fe400078208ff */
[C---:B------:R-:W-:Y:S01]  /*2190*/  LEA R71, R8.reuse, R69, 0x1 ;  /* 0x0000004508477211 */ /* 0x040fe200078e08ff */
[----:B------:R0:W-:Y:S01]  /*21a0*/  STL.64 [R1+0x370], R98 ;  /* 0x0003706201007387 */ /* 0x0001e20000100a00 */
[----:B------:R-:W-:Y:S02]  /*21b0*/  LEA.HI.X.SX32 R33, R37, R0, 0x1, P1 ;  /* 0x0000000025217211 */ /* 0x000fe400008f0eff */
[----:B------:R-:W-:Y:S01]  /*21c0*/  LEA R36, P1, R43, R224, 0x1 ;  /* 0x000000e02b247211 */ /* 0x000fe200078208ff */
[----:B------:R-:W-:Y:S01]  /*21d0*/  IMAD R73, R8, 0x2, R71 ;  /* 0x0000000208497824 */ /* 0x000fe200078e0247 */
[----:B------:R-:W-:Y:S01]  /*21e0*/  STL.64 [R1+0x368], R26 ;  /* 0x0003681a01007387 */ /* 0x000fe20000100a00 */
[----:B------:R-:W-:-:S02]  /*21f0*/  LEA.HI.X.SX32 R31, R39, R0, 0x1, P2 ;  /* 0x00000000271f7211 */ /* 0x000fc400010f0eff */
[----:B------:R-:W-:Y:S01]  /*2200*/  LEA.HI.X.SX32 R37, R43, R0, 0x1, P1 ;  /* 0x000000002b257211 */ /* 0x000fe200008f0eff */
[----:B------:R-:W-:Y:S01]  /*2210*/  STL.64 [R1+0x348], R28 ;  /* 0x0003481c01007387 */ /* 0x000fe20000100a00 */
[C---:B------:R-:W-:Y:S02]  /*2220*/  LEA R75, R8.reuse, R73, 0x1 ;  /* 0x00000049084b7211 */ /* 0x040fe400078e08ff */
[-C--:B------:R-:W-:Y:S01]  /*2230*/  LEA R34, P2, R45, R224.reuse, 0x1 ;  /* 0x000000e02d227211 */ /* 0x080fe200078408ff */
[----:B------:R1:W-:Y:S01]  /*2240*/  STL.64 [R1+0x358], R32 ;  /* 0x0003582001007387 */ /* 0x0003e20000100a00 */
[----:B------:R-:W-:Y:S01]  /*2250*/  LEA R40, P1, R49, R224, 0x1 ;  /* 0x000000e031287211 */ /* 0x000fe200078208ff */
[C---:B------:R-:W-:Y:S01]  /*2260*/  IMAD R77, R8.reuse, 0x2, R75 ;  /* 0x00000002084d7824 */ /* 0x040fe200078e024b */
[-C--:B------:R-:W-:Y:S01]  /*2270*/  LEA.HI.X.SX32 R35, R45, R0.reuse, 0x1, P2 ;  /* 0x000000002d237211 */ /* 0x080fe200010f0eff */
[----:B------:R-:W-:Y:S01]  /*2280*/  STL.64 [R1+0x350], R30 ;  /* 0x0003501e01007387 */ /* 0x000fe20000100a00 */
[----:B------:R-:W-:Y:S01]  /*2290*/  LEA.HI.X.SX32 R41, R49, R0, 0x1, P1 ;  /* 0x0000000031297211 */ /* 0x000fe200008f0eff */
[----:B------:R-:W-:Y:S01]  /*22a0*/  IMAD R79, R8, 0x2, R77 ;  /* 0x00000002084f7824 */ /* 0x000fe200078e024d */
[----:B------:R-:W-:-:S02]  /*22b0*/  LEA R38, P2, R51, R224, 0x1 ;  /* 0x000000e033267211 */ /* 0x000fc400078408ff */
[----:B0-----:R-:W-:Y:S02]  /*22c0*/  CS2R R98, SRZ ;  /* 0x0000000000627805 */ /* 0x001fe4000001ff00 */
[----:B------:R-:W-:Y:S01]  /*22d0*/  LEA R44, P1, R55, R224, 0x1 ;  /* 0x000000e0372c7211 */ /* 0x000fe200078208ff */
[C---:B------:R-:W-:Y:S01]  /*22e0*/  IMAD R81, R8.reuse, 0x2, R79 ;  /* 0x0000000208517824 */ /* 0x040fe200078e024f */
[----:B------:R-:W-:Y:S02]  /*22f0*/  LEA.HI.X.SX32 R39, R51, R0, 0x1, P2 ;  /* 0x0000000033277211 */ /* 0x000fe400010f0eff */
[C---:B-1----:R-:W-:Y:S02]  /*2300*/  LEA R32, P3, R47.reuse, R224, 0x1 ;  /* 0x000000e02f207211 */ /* 0x042fe400078608ff */
[----:B------:R-:W-:Y:S02]  /*2310*/  LEA R83, R8, R81, 0x1 ;  /* 0x0000005108537211 */ /* 0x000fe400078e08ff */
[----:B------:R-:W-:-:S02]  /*2320*/  LEA.HI.X.SX32 R33, R47, R0, 0x1, P3 ;  /* 0x000000002f217211 */ /* 0x000fc400018f0eff */
[C---:B------:R-:W-:Y:S02]  /*2330*/  LEA R85, R8.reuse, R83, 0x1 ;  /* 0x0000005308557211 */ /* 0x040fe400078e08ff */
[----:B------:R-:W-:Y:S01]  /*2340*/  LEA.HI.X.SX32 R45, R55, R0, 0x1, P1 ;  /* 0x00000000372d7211 */ /* 0x000fe200008f0eff */
[----:B------:R-:W-:Y:S01]  /*2350*/  STL.64 [R1+0x330], R32 ;  /* 0x0003302001007387 */ /* 0x000fe20000100a00 */
[-C--:B------:R-:W-:Y:S01]  /*2360*/  LEA R42, P2, R57, R224.reuse, 0x1 ;  /* 0x000000e0392a7211 */ /* 0x080fe200078408ff */
[C---:B------:R-:W-:Y:S01]  /*2370*/  IMAD R87, R8.reuse, 0x2, R85 ;  /* 0x0000000208577824 */ /* 0x040fe200078e0255 */
[----:B------:R-:W-:Y:S01]  /*2380*/  LEA R48, P1, R61, R224, 0x1 ;  /* 0x000000e03d307211 */ /* 0x000fe200078208ff */
[----:B------:R0:W-:Y:S01]  /*2390*/  STL.64 [R1+0x340], R36 ;  /* 0x0003402401007387 */ /* 0x0001e20000100a00 */
[-C--:B------:R-:W-:Y:S02]  /*23a0*/  LEA.HI.X.SX32 R43, R57, R0.reuse, 0x1, P2 ;  /* 0x00000000392b7211 */ /* 0x080fe400010f0eff */
[----:B------:R-:W-:Y:S01]  /*23b0*/  LEA R89, R8, R87, 0x1 ;  /* 0x0000005708597211 */ /* 0x000fe200078e08ff */
[----:B------:R-:W-:Y:S01]  /*23c0*/  STL.64 [R1+0x338], R34 ;  /* 0x0003382201007387 */ /* 0x000fe20000100a00 */
[----:B------:R-:W-:-:S02]  /*23d0*/  LEA.HI.X.SX32 R49, R61, R0, 0x1, P1 ;  /* 0x000000003d317211 */ /* 0x000fc400008f0eff */
[-C--:B------:R-:W-:Y:S01]  /*23e0*/  LEA R46, P2, R63, R224.reuse, 0x1 ;  /* 0x000000e03f2e7211 */ /* 0x080fe200078408ff */
[C---:B------:R-:W-:Y:S01]  /*23f0*/  IMAD R91, R8.reuse, 0x2, R89 ;  /* 0x00000002085b7824 */ /* 0x040fe200078e0259 */
[----:B------:R-:W-:Y:S02]  /*2400*/  LEA R52, P1, R67, R224, 0x1 ;  /* 0x000000e043347211 */ /* 0x000fe400078208ff */
[----:B------:R-:W-:Y:S01]  /*2410*/  LEA.HI.X.SX32 R47, R63, R0, 0x1, P2 ;  /* 0x000000003f2f7211 */ /* 0x000fe200010f0eff */
[C---:B------:R-:W-:Y:S01]  /*2420*/  IMAD R5, R8.reuse, 0x2, R91 ;  /* 0x0000000208057824 */ /* 0x040fe200078e025b */
[-C--:B0-----:R-:W-:Y:S02]  /*2430*/  LEA R36, P3, R53, R224.reuse, 0x1 ;  /* 0x000000e035247211 */ /* 0x081fe400078608ff */
[----:B------:R-:W-:Y:S01]  /*2440*/  LEA R50, P2, R69, R224, 0x1 ;  /* 0x000000e045327211 */ /* 0x000fe200078408ff */
[----:B------:R-:W-:Y:S01]  /*2450*/  IMAD R93, R8, 0x2, R5 ;  /* 0x00000002085d7824 */ /* 0x000fe200078e0205 */
[----:B------:R-:W-:-:S02]  /*2460*/  LEA.HI.X.SX32 R37, R53, R0, 0x1, P3 ;  /* 0x0000000035257211 */ /* 0x000fc400018f0eff */
[-C--:B------:R-:W-:Y:S02]  /*2470*/  LEA.HI.X.SX32 R53, R67, R0.reuse, 0x1, P1 ;  /* 0x0000000043357211 */ /* 0x080fe400008f0eff */
[C---:B------:R-:W-:Y:S01]  /*2480*/  LEA R9, R8.reuse, R93, 0x1 ;  /* 0x0000005d08097211 */ /* 0x040fe200078e08ff */
[----:B------:R-:W-:Y:S01]  /*2490*/  STL.64 [R1+0x318], R36 ;  /* 0x0003182401007387 */ /* 0x000fe20000100a00 */
[----:B------:R-:W-:Y:S02]  /*24a0*/  LEA.HI.X.SX32 R51, R69, R0, 0x1, P2 ;  /* 0x0000000045337211 */ /* 0x000fe400010f0eff */
[-C--:B------:R-:W-:Y:S01]  /*24b0*/  LEA R56, P1, R73, R224.reuse, 0x1 ;  /* 0x000000e049387211 */ /* 0x080fe200078208ff */
[C---:B------:R-:W-:Y:S01]  /*24c0*/  IMAD R95, R8.reuse, 0x2, R9 ;  /* 0x00000002085f7824 */ /* 0x040fe200078e0209 */
[----:B------:R0:W-:Y:S01]  /*24d0*/  STL.64 [R1+0x328], R40 ;  /* 0x0003282801007387 */ /* 0x0001e20000100a00 */
[----:B------:R-:W-:Y:S02]  /*24e0*/  LEA R54, P2, R75, R224, 0x1 ;  /* 0x000000e04b367211 */ /* 0x000fe400078408ff */
[----:B------:R-:W-:Y:S01]  /*24f0*/  LEA.HI.X.SX32 R57, R73, R0, 0x1, P1 ;  /* 0x0000000049397211 */ /* 0x000fe200008f0eff */
[----:B------:R-:W-:Y:S01]  /*2500*/  STL.64 [R1+0x320], R38 ;  /* 0x0003202601007387 */ /* 0x000fe20000100a00 */
[----:B------:R-:W-:-:S02]  /*2510*/  LEA R97, R8, R95, 0x1 ;  /* 0x0000005f08617211 */ /* 0x000fc400078e08ff */
[----:B------:R-:W-:Y:S02]  /*2520*/  LEA.HI.X.SX32 R55, R75, R0, 0x1, P2 ;  /* 0x000000004b377211 */ /* 0x000fe400010f0eff */
[----:B------:R-:W-:Y:S02]  /*2530*/  CS2R R74, SRZ ;  /* 0x00000000004a7805 */ /* 0x000fe4000001ff00 */
[-C--:B------:R-:W-:Y:S01]  /*2540*/  LEA R60, P1, R79, R224.reuse, 0x1 ;  /* 0x000000e04f3c7211 */ /* 0x080fe200078208ff */
[C---:B------:R-:W-:Y:S01]  /*2550*/  IMAD R11, R8.reuse, 0x2, R97 ;  /* 0x00000002080b7824 */ /* 0x040fe200078e0261 */
[-C--:B------:R-:W-:Y:S02]  /*2560*/  LEA R58, P2, R81, R224.reuse, 0x1 ;  /* 0x000000e0513a7211 */ /* 0x080fe400078408ff */
[----:B0-----:R-:W-:Y:S02]  /*2570*/  LEA R40, P3, R59, R224, 0x1 ;  /* 0x000000e03b287211 */ /* 0x001fe400078608ff */
[----:B------:R-:W-:-:S02]  /*2580*/  LEA R13, R8, R11, 0x1 ;  /* 0x0000000b080d7211 */ /* 0x000fc400078e08ff */
[-C--:B------:R-:W-:Y:S02]  /*2590*/  LEA.HI.X.SX32 R41, R59, R0.reuse, 0x1, P3 ;  /* 0x000000003b297211 */ /* 0x080fe400018f0eff */
[-C--:B------:R-:W-:Y:S01]  /*25a0*/  LEA.HI.X.SX32 R61, R79, R0.reuse, 0x1, P1 ;  /* 0x000000004f3d7211 */ /* 0x080fe200008f0eff */
[C---:B------:R-:W-:Y:S01]  /*25b0*/  IMAD R15, R8.reuse, 0x2, R13 ;  /* 0x00000002080f7824 */ /* 0x040fe200078e020d */
[----:B------:R-:W-:Y:S01]  /*25c0*/  LEA.HI.X.SX32 R59, R81, R0, 0x1, P2 ;  /* 0x00000000513b7211 */ /* 0x000fe200010f0eff */
[----:B------:R-:W-:Y:S01]  /*25d0*/  STL.64 [R1+0x300], R40 ;  /* 0x0003002801007387 */ /* 0x000fe20000100a00 */
[-C--:B------:R-:W-:Y:S02]  /*25e0*/  LEA R64, P1, R85, R224.reuse, 0x1 ;  /* 0x000000e055407211 */ /* 0x080fe400078208ff */
[----:B------:R-:W-:Y:S02]  /*25f0*/  CS2R R78, SRZ ;  /* 0x00000000004e7805 */ /* 0x000fe4000001ff00 */
[----:B------:R-:W-:Y:S01]  /*2600*/  LEA R17, R8, R15, 0x1 ;  /* 0x0000000f08117211 */ /* 0x000fe200078e08ff */
[----:B------:R0:W-:Y:S01]  /*2610*/  STL.64 [R1+0x310], R44 ;  /* 0x0003102c01007387 */ /* 0x0001e20000100a00 */
[----:B------:R-:W-:-:S02]  /*2620*/  LEA R62, P2, R87, R224, 0x1 ;  /* 0x000000e0573e7211 */ /* 0x000fc400078408ff */
[----:B------:R-:W-:Y:S01]  /*2630*/  CS2R R80, SRZ ;  /* 0x0000000000507805 */ /* 0x000fe2000001ff00 */
[C---:B------:R-:W-:Y:S01]  /*2640*/  IMAD R19, R8.reuse, 0x2, R17 ;  /* 0x0000000208137824 */ /* 0x040fe200078e0211 */
[----:B------:R-:W-:Y:S01]  /*2650*/  STL.64 [R1+0x308], R42 ;  /* 0x0003082a01007387 */ /* 0x000fe20000100a00 */
[----:B------:R-:W-:Y:S02]  /*2660*/  LEA.HI.X.SX32 R63, R87, R0, 0x1, P2 ;  /* 0x00000000573f7211 */ /* 0x000fe400010f0eff */
[----:B------:R-:W-:Y:S02]  /*2670*/  CS2R R86, SRZ ;  /* 0x0000000000567805 */ /* 0x000fe4000001ff00 */
[-C--:B------:R-:W-:Y:S02]  /*2680*/  LEA R66, P2, R5, R224.reuse, 0x1 ;  /* 0x000000e005427211 */ /* 0x080fe400078408ff */
[----:B------:R-:W-:Y:S02]  /*2690*/  LEA R21, R8, R19, 0x1 ;  /* 0x0000001308157211 */ /* 0x000fe400078e08ff */
[----:B0-----:R-:W-:-:S02]  /*26a0*/  LEA R44, P3, R65, R224, 0x1 ;  /* 0x000000e0412c7211 */ /* 0x001fc400078608ff */
[-C--:B------:R-:W-:Y:S01]  /*26b0*/  LEA.HI.X.SX32 R67, R5, R0.reuse, 0x1, P2 ;  /* 0x0000000005437211 */ /* 0x080fe200010f0eff */
[C---:B------:R-:W-:Y:S01]  /*26c0*/  IMAD R23, R8.reuse, 0x2, R21 ;  /* 0x0000000208177824 */ /* 0x040fe200078e0215 */
[-C--:B------:R-:W-:Y:S02]  /*26d0*/  LEA.HI.X.SX32 R45, R65, R0.reuse, 0x1, P3 ;  /* 0x00000000412d7211 */ /* 0x080fe400018f0eff */
[----:B------:R-:W-:Y:S02]  /*26e0*/  LEA.HI.X.SX32 R65, R85, R0, 0x1, P1 ;  /* 0x0000000055417211 */ /* 0x000fe400008f0eff */
[----:B------:R-:W-:Y:S02]  /*26f0*/  CS2R R84, SRZ ;  /* 0x0000000000547805 */ /* 0x000fe4000001ff00 */
[----:B------:R-:W-:Y:S01]  /*2700*/  LEA R25, R8, R23, 0x1 ;  /* 0x0000001708197211 */ /* 0x000fe200078e08ff */
[----:B------:R-:W-:Y:S01]  /*2710*/  STL.64 [R1+0x2e8], R44 ;  /* 0x0002e82c01007387 */ /* 0x000fe20000100a00 */
[----:B------:R-:W-:-:S03]  /*2720*/  LEA R68, P1, R91, R224, 0x1 ;  /* 0x000000e05b447211 */ /* 0x000fc600078208ff */
[C---:B------:R-:W-:Y:S01]  /*2730*/  IMAD R27, R8.reuse, 0x2, R25 ;  /* 0x00000002081b7824 */ /* 0x040fe200078e0219 */
[----:B------:R0:W-:Y:S01]  /*2740*/  STL.64 [R1+0x2f8], R48 ;  /* 0x0002f83001007387 */ /* 0x0001e20000100a00 */
[----:B------:R-:W-:Y:S02]  /*2750*/  LEA.HI.X.SX32 R69, R91, R0, 0x1, P1 ;  /* 0x000000005b457211 */ /* 0x000fe400008f0eff */
[----:B------:R-:W-:Y:S02]  /*2760*/  CS2R R90, SRZ ;  /* 0x00000000005a7805 */ /* 0x000fe4000001ff00 */
[----:B------:R-:W-:Y:S01]  /*2770*/  LEA R70, P1, R9, R224, 0x1 ;  /* 0x000000e009467211 */ /* 0x000fe200078208ff */
[----:B------:R-:W-:Y:S01]  /*2780*/  STL.64 [R1+0x2f0], R46 ;  /* 0x0002f02e01007387 */ /* 0x000fe20000100a00 */
[----:B------:R-:W-:-:S05]  /*2790*/  LEA R29, R8, R27, 0x1 ;  /* 0x0000001b081d7211 */ /* 0x000fca00078e08ff */
[----:B------:R-:W-:Y:S01]  /*27a0*/  IMAD R31, R8, 0x2, R29 ;  /* 0x00000002081f7824 */ /* 0x000fe200078e021d */
[----:B0-----:R-:W-:-:S04]  /*27b0*/  LEA R48, P3, R71, R224, 0x1 ;  /* 0x000000e047307211 */ /* 0x001fc800078608ff */
[C---:B------:R-:W-:Y:S02]  /*27c0*/  LEA R33, R8.reuse, R31, 0x1 ;  /* 0x0000001f08217211 */ /* 0x040fe400078e08ff */
[-C--:B------:R-:W-:Y:S02]  /*27d0*/  LEA.HI.X.SX32 R49, R71, R0.reuse, 0x1, P3 ;  /* 0x0000000047317211 */ /* 0x080fe400018f0eff */
[----:B------:R-:W-:Y:S01]  /*27e0*/  LEA.HI.X.SX32 R71, R9, R0, 0x1, P1 ;  /* 0x0000000009477211 */ /* 0x000fe200008f0eff */
[C---:B------:R-:W-:Y:S01]  /*27f0*/  IMAD R35, R8.reuse, 0x2, R33 ;  /* 0x0000000208237824 */ /* 0x040fe200078e0221 */
[C---:B------:R-:W-:Y:S01]  /*2800*/  LEA R72, P1, R11.reuse, R224, 0x1 ;  /* 0x000000e00b487211 */ /* 0x040fe200078208ff */
[----:B------:R-:W-:Y:S03]  /*2810*/  STL.64 [R1+0x2d0], R48 ;  /* 0x0002d03001007387 */ /* 0x000fe60000100a00 */
[----:B------:R-:W-:Y:S01]  /*2820*/  LEA R37, R8, R35, 0x1 ;  /* 0x0000002308257211 */ /* 0x000fe200078e08ff */
[----:B------:R0:W-:Y:S01]  /*2830*/  STL.64 [R1+0x2e0], R52 ;  /* 0x0002e03401007387 */ /* 0x0001e20000100a00 */
[----:B------:R-:W-:-:S03]  /*2840*/  LEA.HI.X.SX32 R73, R11, R0, 0x1, P1 ;  /* 0x000000000b497211 */ /* 0x000fc600008f0eff */
[C---:B------:R-:W-:Y:S01]  /*2850*/  IMAD R39, R8.reuse, 0x2, R37 ;  /* 0x0000000208277824 */ /* 0x040fe200078e0225 */
[----:B------:R1:W-:Y:S04]  /*2860*/  STL.64 [R1+0x2d8], R50 ;  /* 0x0002d83201007387 */ /* 0x0003e80000100a00 */
[----:B------:R-:W-:Y:S02]  /*2870*/  LEA R41, R8, R39, 0x1 ;  /* 0x0000002708297211 */ /* 0x000fe400078e08ff */
[----:B0-----:R-:W-:-:S03]  /*2880*/  LEA R52, P3, R77, R224, 0x1 ;  /* 0x000000e04d347211 */ /* 0x001fc600078608ff */
[C---:B------:R-:W-:Y:S01]  /*2890*/  IMAD R43, R8.reuse, 0x2, R41 ;  /* 0x00000002082b7824 */ /* 0x040fe200078e0229 */
[----:B------:R-:W-:Y:S02]  /*28a0*/  LEA.HI.X.SX32 R53, R77, R0, 0x1, P3 ;  /* 0x000000004d357211 */ /* 0x000fe400018f0eff */
[----:B------:R-:W-:Y:S02]  /*28b0*/  CS2R R76, SRZ ;  /* 0x00000000004c7805 */ /* 0x000fe4000001ff00 */
[C---:B------:R-:W-:Y:S01]  /*28c0*/  LEA R45, R8.reuse, R43, 0x1 ;  /* 0x0000002b082d7211 */ /* 0x040fe200078e08ff */
[----:B------:R-:W-:Y:S04]  /*28d0*/  STL.64 [R1+0x2b8], R52 ;  /* 0x0002b83401007387 */ /* 0x000fe80000100a00 */
[C---:B------:R-:W-:Y:S01]  /*28e0*/  IMAD R47, R8.reuse, 0x2, R45 ;  /* 0x00000002082f7824 */ /* 0x040fe200078e022d */
[----:B------:R0:W-:Y:S04]  /*28f0*/  STL.64 [R1+0x2c8], R56 ;  /* 0x0002c83801007387 */ /* 0x0001e80000100a00 */
[C---:B------:R-:W-:Y:S01]  /*2900*/  LEA R49, R8.reuse, R47, 0x1 ;  /* 0x0000002f08317211 */ /* 0x040fe200078e08ff */
[----:B------:R3:W-:Y:S04]  /*2910*/  STL.64 [R1+0x2c0], R54 ;  /* 0x0002c03601007387 */ /* 0x0007e80000100a00 */
[----:B-1----:R-:W-:Y:S01]  /*2920*/  IMAD R51, R8, 0x2, R49 ;  /* 0x0000000208337824 */ /* 0x002fe200078e0231 */
[----:B0-----:R-:W-:-:S04]  /*2930*/  LEA R56, P3, R83, R224, 0x1 ;  /* 0x000000e053387211 */ /* 0x001fc800078608ff */
[C---:B------:R-:W-:Y:S02]  /*2940*/  LEA R53, R8.reuse, R51, 0x1 ;  /* 0x0000003308357211 */ /* 0x040fe400078e08ff */
[----:B------:R-:W-:Y:S02]  /*2950*/  LEA.HI.X.SX32 R57, R83, R0, 0x1, P3 ;  /* 0x0000000053397211 */ /* 0x000fe400018f0eff */
[----:B------:R-:W-:Y:S01]  /*2960*/  CS2R R82, SRZ ;  /* 0x0000000000527805 */ /* 0x000fe2000001ff00 */
[C---:B---3--:R-:W-:Y:S02]  /*2970*/  IMAD R55, R8.reuse, 0x2, R53 ;  /* 0x0000000208377824 */ /* 0x048fe400078e0235 */
[----:B------:R0:W-:Y:S04]  /*2980*/  STL.64 [R1+0x2a0], R56 ;  /* 0x0002a03801007387 */ /* 0x0001e80000100a00 */
[----:B------:R1:W-:Y:S04]  /*2990*/  STL.64 [R1+0x2b0], R60 ;  /* 0x0002b03c01007387 */ /* 0x0003e80000100a00 */
[----:B------:R3:W-:Y:S01]  /*29a0*/  STL.64 [R1+0x2a8], R58 ;  /* 0x0002a83a01007387 */ /* 0x0007e20000100a00 */
[----:B0-----:R-:W-:-:S02]  /*29b0*/  LEA R57, R8, R55, 0x1 ;  /* 0x0000003708397211 */ /* 0x001fc400078e08ff */
[----:B-1----:R-:W-:-:S04]  /*29c0*/  LEA R60, P3, R89, R224, 0x1 ;  /* 0x000000e0593c7211 */ /* 0x002fc800078608ff */
[----:B------:R-:W-:Y:S01]  /*29d0*/  LEA.HI.X.SX32 R61, R89, R0, 0x1, P3 ;  /* 0x00000000593d7211 */ /* 0x000fe200018f0eff */
[----:B---3--:R-:W-:Y:S01]  /*29e0*/  IMAD R59, R8, 0x2, R57 ;  /* 0x00000002083b7824 */ /* 0x008fe200078e0239 */
[----:B------:R-:W-:-:S03]  /*29f0*/  CS2R R88, SRZ ;  /* 0x0000000000587805 */ /* 0x000fc6000001ff00 */
[----:B------:R0:W-:Y:S04]  /*2a00*/  STL.64 [R1+0x288], R60 ;  /* 0x0002883c01007387 */ /* 0x0001e80000100a00 */
[----:B------:R1:W-:Y:S04]  /*2a10*/  STL.64 [R1+0x298], R64 ;  /* 0x0002984001007387 */ /* 0x0003e80000100a00 */
[----:B------:R3:W-:Y:S01]  /*2a20*/  STL.64 [R1+0x290], R62 ;  /* 0x0002903e01007387 */ /* 0x0007e20000100a00 */
[----:B0-----:R-:W-:-:S03]  /*2a30*/  LEA R61, R8, R59, 0x1 ;  /* 0x0000003b083d7211 */ /* 0x001fc600078e08ff */
[----:B------:R0:W-:Y:S01]  /*2a40*/  STL.64 [R1+0x280], R68 ;  /* 0x0002804401007387 */ /* 0x0001e20000100a00 */
[----:B-1----:R-:W-:-:S03]  /*2a50*/  LEA R64, P3, R93, R224, 0x1 ;  /* 0x000000e05d407211 */ /* 0x002fc600078608ff */
[----:B------:R1:W-:Y:S01]  /*2a60*/  STL.64 [R1+0x278], R66 ;  /* 0x0002784201007387 */ /* 0x0003e20000100a00 */
[C---:B---3--:R-:W-:Y:S01]  /*2a70*/  IMAD R63, R8.reuse, 0x2, R61 ;  /* 0x00000002083f7824 */ /* 0x048fe200078e023d */
[----:B------:R-:W-:Y:S02]  /*2a80*/  LEA.HI.X.SX32 R65, R93, R0, 0x1, P3 ;  /* 0x000000005d417211 */ /* 0x000fe400018f0eff */
[----:B------:R-:W-:Y:S02]  /*2a90*/  CS2R R92, SRZ ;  /* 0x00000000005c7805 */ /* 0x000fe4000001ff00 */
[C---:B0-----:R-:W-:Y:S01]  /*2aa0*/  LEA R68, P2, R95.reuse, R224, 0x1 ;  /* 0x000000e05f447211 */ /* 0x041fe200078408ff */
[----:B------:R0:W-:Y:S01]  /*2ab0*/  STL.64 [R1+0x270], R64 ;  /* 0x0002704001007387 */ /* 0x0001e20000100a00 */
[----:B------:R-:W-:Y:S02]  /*2ac0*/  LEA R5, R8, R63, 0x1 ;  /* 0x0000003f08057211 */ /* 0x000fe400078e08ff */
[----:B------:R-:W-:Y:S01]  /*2ad0*/  LEA.HI.X.SX32 R69, R95, R0, 0x1, P2 ;  /* 0x000000005f457211 */ /* 0x000fe200010f0eff */
[----:B------:R3:W-:Y:S01]  /*2ae0*/  STL.64 [R1+0x268], R70 ;  /* 0x0002684601007387 */ /* 0x0007e20000100a00 */
[----:B-1----:R-:W-:-:S02]  /*2af0*/  LEA R66, P3, R97, R224, 0x1 ;  /* 0x000000e061427211 */ /* 0x002fc400078608ff */
[----:B------:R-:W-:Y:S01]  /*2b00*/  CS2R R94, SRZ ;  /* 0x00000000005e7805 */ /* 0x000fe2000001ff00 */
[----:B------:R1:W-:Y:S01]  /*2b10*/  STL.64 [R1+0x260], R68 ;  /* 0x0002604401007387 */ /* 0x0003e20000100a00 */
[----:B------:R-:W-:Y:S02]  /*2b20*/  LEA.HI.X.SX32 R67, R97, R0, 0x1, P3 ;  /* 0x0000000061437211 */ /* 0x000fe400018f0eff */
[----:B------:R-:W-:Y:S01]  /*2b30*/  CS2R R96, SRZ ;  /* 0x0000000000607805 */ /* 0x000fe2000001ff00 */
[C---:B0-----:R-:W-:Y:S02]  /*2b40*/  IMAD R65, R8.reuse, 0x2, R5 ;  /* 0x0000000208417824 */ /* 0x041fe400078e0205 */
[----:B------:R0:W-:Y:S01]  /*2b50*/  STL.64 [R1+0x258], R66 ;  /* 0x0002584201007387 */ /* 0x0001e20000100a00 */
[-C--:B---3--:R-:W-:Y:S02]  /*2b60*/  LEA R70, P2, R13, R224.reuse, 0x1 ;  /* 0x000000e00d467211 */ /* 0x088fe400078408ff */
[----:B------:R-:W-:Y:S01]  /*2b70*/  LEA R9, R8, R65, 0x1 ;  /* 0x0000004108097211 */ /* 0x000fe200078e08ff */
[----:B------:R3:W-:Y:S01]  /*2b80*/  STL.64 [R1+0x250], R72 ;  /* 0x0002504801007387 */ /* 0x0007e20000100a00 */
[----:B-1----:R-:W-:-:S02]  /*2b90*/  LEA R68, P3, R15, R224, 0x1 ;  /* 0x000000e00f447211 */ /* 0x002fc400078608ff */
[-C--:B------:R-:W-:Y:S02]  /*2ba0*/  LEA.HI.X.SX32 R71, R13, R0.reuse, 0x1, P2 ;  /* 0x000000000d477211 */ /* 0x080fe400010f0eff */
[----:B------:R-:W-:Y:S02]  /*2bb0*/  LEA.HI.X.SX32 R69, R15, R0, 0x1, P3 ;  /* 0x000000000f457211 */ /* 0x000fe400018f0eff */
[----:B0-----:R-:W-:Y:S01]  /*2bc0*/  LEA R67, R8, R9, 0x1 ;  /* 0x0000000908437211 */ /* 0x001fe200078e08ff */
[----:B------:R0:W-:Y:S01]  /*2bd0*/  STL.64 [R1+0x248], R70 ;  /* 0x0002484601007387 */ /* 0x0001e20000100a00 */
[----:B---3--:R-:W-:-:S03]  /*2be0*/  LEA R72, P1, R17, R224, 0x1 ;  /* 0x000000e011487211 */ /* 0x008fc600078208ff */
[----:B------:R1:W-:Y:S01]  /*2bf0*/  STL.64 [R1+0x240], R68 ;  /* 0x0002404401007387 */ /* 0x0003e20000100a00 */
[----:B------:R-:W-:Y:S01]  /*2c00*/  IMAD R11, R8, 0x2, R67 ;  /* 0x00000002080b7824 */ /* 0x000fe200078e0243 */
[----:B------:R-:W-:-:S04]  /*2c10*/  LEA.HI.X.SX32 R73, R17, R0, 0x1, P1 ;  /* 0x0000000011497211 */ /* 0x000fc800008f0eff */
[C---:B------:R-:W-:Y:S02]  /*2c20*/  LEA R13, R8.reuse, R11, 0x1 ;  /* 0x0000000b080d7211 */ /* 0x040fe400078e08ff */
[-C--:B0-----:R-:W-:Y:S01]  /*2c30*/  LEA R70, P2, R19, R224.reuse, 0x1 ;  /* 0x000000e013467211 */ /* 0x081fe200078408ff */
[----:B------:R0:W-:Y:S01]  /*2c40*/  STL.64 [R1+0x238], R72 ;  /* 0x0002384801007387 */ /* 0x0001e20000100a00 */
[C---:B------:R-:W-:Y:S02]  /*2c50*/  LEA R15, R8.reuse, R13, 0x1 ;  /* 0x0000000d080f7211 */ /* 0x040fe400078e08ff */
[----:B-1----:R-:W-:Y:S02]  /*2c60*/  LEA R68, P3, R21, R224, 0x1 ;  /* 0x000000e015447211 */ /* 0x002fe400078608ff */
[-C--:B------:R-:W-:Y:S01]  /*2c70*/  LEA.HI.X.SX32 R71, R19, R0.reuse, 0x1, P2 ;  /* 0x0000000013477211 */ /* 0x080fe200010f0eff */
[----:B------:R-:W-:Y:S01]  /*2c80*/  IMAD R17, R8, 0x2, R15 ;  /* 0x0000000208117824 */ /* 0x000fe200078e020f */
[----:B------:R-:W-:-:S02]  /*2c90*/  LEA.HI.X.SX32 R69, R21, R0, 0x1, P3 ;  /* 0x0000000015457211 */ /* 0x000fc400018f0eff */
[C---:B------:R-:W-:Y:S01]  /*2ca0*/  LEA R18, P3, R27.reuse, R224, 0x1 ;  /* 0x000000e01b127211 */ /* 0x040fe200078608ff */
[----:B------:R1:W-:Y:S01]  /*2cb0*/  STL.64 [R1+0x230], R70 ;  /* 0x0002304601007387 */ /* 0x0003e20000100a00 */
[----:B0-----:R-:W-:Y:S02]  /*2cc0*/  CS2R R72, SRZ ;  /* 0x0000000000487805 */ /* 0x001fe4000001ff00 */
[----:B------:R-:W-:Y:S01]  /*2cd0*/  LEA.HI.X.SX32 R19, R27, R0, 0x1, P3 ;  /* 0x000000001b137211 */ /* 0x000fe200018f0eff */
[----:B------:R0:W-:Y:S01]  /*2ce0*/  STL.64 [R1+0x228], R68 ;  /* 0x0002284401007387 */ /* 0x0001e20000100a00 */
[----:B------:R-:W-:-:S03]  /*2cf0*/  LEA R22, P3, R33, R224, 0x1 ;  /* 0x000000e021167211 */ /* 0x000fc600078608ff */
[----:B------:R3:W-:Y:S01]  /*2d00*/  STL.64 [R1+0x210], R18 ;  /* 0x0002101201007387 */ /* 0x0007e20000100a00 */
[-C--:B-1----:R-:W-:Y:S02]  /*2d10*/  LEA R70, P1, R23, R224.reuse, 0x1 ;  /* 0x000000e017467211 */ /* 0x082fe400078208ff */
[----:B0-----:R-:W-:Y:S02]  /*2d20*/  LEA R68, P2, R25, R224, 0x1 ;  /* 0x000000e019447211 */ /* 0x001fe400078408ff */
[-C--:B------:R-:W-:Y:S02]  /*2d30*/  LEA.HI.X.SX32 R71, R23, R0.reuse, 0x1, P1 ;  /* 0x0000000017477211 */ /* 0x080fe400008f0eff */
[----:B------:R-:W-:Y:S02]  /*2d40*/  LEA.HI.X.SX32 R69, R25, R0, 0x1, P2 ;  /* 0x0000000019457211 */ /* 0x000fe400010f0eff */
[----:B------:R-:W-:Y:S01]  /*2d50*/  LEA R24, P2, R31, R224, 0x1 ;  /* 0x000000e01f187211 */ /* 0x000fe200078408ff */
[----:B------:R0:W-:Y:S01]  /*2d60*/  STL.64 [R1+0x220], R70 ;  /* 0x0002204601007387 */ /* 0x0001e20000100a00 */
[----:B------:R-:W-:-:S02]  /*2d70*/  LEA.HI.X.SX32 R23, R33, R0, 0x1, P3 ;  /* 0x0000000021177211 */ /* 0x000fc400018f0eff */
[C---:B---3--:R-:W-:Y:S01]  /*2d80*/  LEA R19, R8.reuse, R17, 0x1 ;  /* 0x0000001108137211 */ /* 0x048fe200078e08ff */
[----:B------:R1:W-:Y:S01]  /*2d90*/  STL.64 [R1+0x218], R68 ;  /* 0x0002184401007387 */ /* 0x0003e20000100a00 */
[----:B------:R-:W-:Y:S02]  /*2da0*/  LEA R26, P3, R39, R224, 0x1 ;  /* 0x000000e0271a7211 */ /* 0x000fe400078608ff */
[-C--:B------:R-:W-:Y:S01]  /*2db0*/  LEA.HI.X.SX32 R25, R31, R0.reuse, 0x1, P2 ;  /* 0x000000001f197211 */ /* 0x080fe200010f0eff */
[----:B------:R3:W-:Y:S01]  /*2dc0*/  STL.64 [R1+0x1f8], R22 ;  /* 0x0001f81601007387 */ /* 0x0007e20000100a00 */
[----:B------:R-:W-:Y:S02]  /*2dd0*/  LEA R21, R8, R19, 0x1 ;  /* 0x0000001308157211 */ /* 0x000fe400078e08ff */
[----:B------:R-:W-:Y:S02]  /*2de0*/  LEA.HI.X.SX32 R27, R39, R0, 0x1, P3 ;  /* 0x00000000271b7211 */ /* 0x000fe400018f0eff */
[----:B0-----:R-:W-:-:S02]  /*2df0*/  CS2R R70, SRZ ;  /* 0x0000000000467805 */ /* 0x001fc4000001ff00 */
[-C--:B------:R-:W-:Y:S02]  /*2e00*/  LEA R28, P2, R37, R224.reuse, 0x1 ;  /* 0x000000e0251c7211 */ /* 0x080fe400078408ff */
[----:B-1----:R-:W-:-:S04]  /*2e10*/  LEA R68, P1, R29, R224, 0x1 ;  /* 0x000000e01d447211 */ /* 0x002fc800078208ff */
[----:B------:R-:W-:Y:S01]  /*2e20*/  LEA.HI.X.SX32 R69, R29, R0, 0x1, P1 ;  /* 0x000000001d457211 */ /* 0x000fe200008f0eff */
[----:B---3--:R-:W-:Y:S01]  /*2e30*/  IMAD R23, R8, 0x2, R21 ;  /* 0x0000000208177824 */ /* 0x008fe200078e0215 */
[----:B------:R-:W-:Y:S02]  /*2e40*/  LEA R30, P1, R35, R224, 0x1 ;  /* 0x000000e0231e7211 */ /* 0x000fe400078208ff */
[-C--:B------:R-:W-:Y:S01]  /*2e50*/  LEA.HI.X.SX32 R29, R37, R0.reuse, 0x1, P2 ;  /* 0x00000000251d7211 */ /* 0x080fe200010f0eff */
[----:B------:R0:W-:Y:S01]  /*2e60*/  STL.64 [R1+0x208], R68 ;  /* 0x0002084401007387 */ /* 0x0001e20000100a00 */
[----:B------:R-:W-:Y:S02]  /*2e70*/  LEA.HI.X.SX32 R31, R35, R0, 0x1, P1 ;  /* 0x00000000231f7211 */ /* 0x000fe400008f0eff */
[-C--:B------:R-:W-:Y:S01]  /*2e80*/  LEA R34, P1, R41, R224.reuse, 0x1 ;  /* 0x000000e029227211 */ /* 0x080fe200078208ff */
[----:B------:R1:W-:Y:S01]  /*2e90*/  STL.64 [R1+0x200], R24 ;  /* 0x0002001801007387 */ /* 0x0003e20000100a00 */
[----:B------:R-:W-:-:S02]  /*2ea0*/  LEA R32, P2, R43, R224, 0x1 ;  /* 0x000000e02b207211 */ /* 0x000fc400078408ff */
[----:B------:R-:W-:Y:S01]  /*2eb0*/  LEA.HI.X.SX32 R35, R41, R0, 0x1, P1 ;  /* 0x0000000029237211 */ /* 0x000fe200008f0eff */
[----:B------:R3:W-:Y:S01]  /*2ec0*/  STL.64 [R1+0x1e0], R26 ;  /* 0x0001e01a01007387 */ /* 0x0007e20000100a00 */
[----:B------:R-:W-:Y:S02]  /*2ed0*/  LEA R38, P1, R47, R224, 0x1 ;  /* 0x000000e02f267211 */ /* 0x000fe400078208ff */
[-C--:B------:R-:W-:Y:S01]  /*2ee0*/  LEA.HI.X.SX32 R33, R43, R0.reuse, 0x1, P2 ;  /* 0x000000002b217211 */ /* 0x080fe200010f0eff */
[----:B------:R5:W-:Y:S01]  /*2ef0*/  STL.64 [R1+0x1f0], R30 ;  /* 0x0001f01e01007387 */ /* 0x000be20000100a00 */
[----:B------:R-:W-:Y:S02]  /*2f00*/  LEA.HI.X.SX32 R39, R47, R0, 0x1, P1 ;  /* 0x000000002f277211 */ /* 0x000fe400008f0eff */
[----:B0-----:R-:W-:Y:S02]  /*2f10*/  CS2R R68, SRZ ;  /* 0x0000000000447805 */ /* 0x001fe4000001ff00 */
[----:B------:R-:W-:Y:S01]  /*2f20*/  LEA R36, P2, R49, R224, 0x1 ;  /* 0x000000e031247211 */ /* 0x000fe200078408ff */
[----:B------:R0:W-:Y:S01]  /*2f30*/  STL.64 [R1+0x1e8], R28 ;  /* 0x0001e81c01007387 */ /* 0x0001e20000100a00 */
[----:B-1----:R-:W-:-:S02]  /*2f40*/  LEA R25, R8, R23, 0x1 ;  /* 0x0000001708197211 */ /* 0x002fc400078e08ff */
[----:B------:R-:W-:Y:S02]  /*2f50*/  LEA R42, P1, R53, R224, 0x1 ;  /* 0x000000e0352a7211 */ /* 0x000fe400078208ff */
[C---:B---3--:R-:W-:Y:S02]  /*2f60*/  LEA R27, R8.reuse, R25, 0x1 ;  /* 0x00000019081b7211 */ /* 0x048fe400078e08ff */
[----:B------:R-:W-:Y:S02]  /*2f70*/  LEA.HI.X.SX32 R37, R49, R0, 0x1, P2 ;  /* 0x0000000031257211 */ /* 0x000fe400010f0eff */
[----:B-----5:R-:W-:Y:S02]  /*2f80*/  LEA R30, P3, R45, R224, 0x1 ;  /* 0x000000e02d1e7211 */ /* 0x020fe400078608ff */
[-C--:B------:R-:W-:Y:S01]  /*2f90*/  LEA.HI.X.SX32 R43, R53, R0.reuse, 0x1, P1 ;  /* 0x00000000352b7211 */ /* 0x080fe200008f0eff */
[----:B0-----:R-:W-:Y:S01]  /*2fa0*/  IMAD R29, R8, 0x2, R27 ;  /* 0x00000002081d7824 */ /* 0x001fe200078e021b */
[----:B------:R-:W-:-:S02]  /*2fb0*/  LEA.HI.X.SX32 R31, R45, R0, 0x1, P3 ;  /* 0x000000002d1f7211 */ /* 0x000fc400018f0eff */
[-C--:B------:R-:W-:Y:S02]  /*2fc0*/  LEA R40, P2, R55, R224.reuse, 0x1 ;  /* 0x000000e037287211 */ /* 0x080fe400078408ff */
[----:B------:R-:W-:Y:S01]  /*2fd0*/  LEA R46, P1, R59, R224, 0x1 ;  /* 0x000000e03b2e7211 */ /* 0x000fe200078208ff */
[----:B------:R0:W-:Y:S01]  /*2fe0*/  STL.64 [R1+0x1c8], R30 ;  /* 0x0001c81e01007387 */ /* 0x0001e20000100a00 */
[----:B------:R-:W-:Y:S02]  /*2ff0*/  LEA.HI.X.SX32 R41, R55, R0, 0x1, P2 ;  /* 0x0000000037297211 */ /* 0x000fe400010f0eff */
[----:B------:R-:W-:Y:S02]  /*3000*/  CS2R R54, SRZ ;  /* 0x0000000000367805 */ /* 0x000fe4000001ff00 */
[----:B------:R-:W-:Y:S01]  /*3010*/  LEA R44, P2, R61, R224, 0x1 ;  /* 0x000000e03d2c7211 */ /* 0x000fe200078408ff */
[----:B------:R1:W-:Y:S01]  /*3020*/  STL.64 [R1+0x1d8], R34 ;  /* 0x0001d82201007387 */ /* 0x0003e20000100a00 */
[----:B------:R-:W-:-:S02]  /*3030*/  LEA.HI.X.SX32 R47, R59, R0, 0x1, P1 ;  /* 0x000000003b2f7211 */ /* 0x000fc400008f0eff */
[----:B------:R-:W-:Y:S02]  /*3040*/  CS2R R58, SRZ ;  /* 0x00000000003a7805 */ /* 0x000fe4000001ff00 */
[----:B------:R-:W-:Y:S01]  /*3050*/  LEA.HI.X.SX32 R45, R61, R0, 0x1, P2 ;  /* 0x000000003d2d7211 */ /* 0x000fe200010f0eff */
[----:B------:R3:W-:Y:S01]  /*3060*/  STL.64 [R1+0x1d0], R32 ;  /* 0x0001d02001007387 */ /* 0x0007e20000100a00 */
[-C--:B------:R-:W-:Y:S02]  /*3070*/  LEA R50, P1, R5, R224.reuse, 0x1 ;  /* 0x000000e005327211 */ /* 0x080fe400078208ff */
[----:B------:R-:W-:Y:S02]  /*3080*/  CS2R R60, SRZ ;  /* 0x00000000003c7805 */ /* 0x000fe4000001ff00 */
[----:B------:R-:W-:Y:S01]  /*3090*/  LEA R48, P2, R65, R224, 0x1 ;  /* 0x000000e041307211 */ /* 0x000fe200078408ff */
[----:B0-----:R-:W-:Y:S01]  /*30a0*/  IMAD R30, R3, 0x21, RZ ;  /* 0x00000021031e7824 */ /* 0x001fe200078e02ff */
[----:B------:R-:W-:-:S02]  /*30b0*/  LEA R31, R8, R29, 0x1 ;  /* 0x0000001d081f7211 */ /* 0x000fc400078e08ff */
[----:B------:R-:W-:Y:S02]  /*30c0*/  LEA.HI.X.SX32 R49, R65, R0, 0x1, P2 ;  /* 0x0000000041317211 */ /* 0x000fe400010f0eff */
[----:B------:R-:W-:Y:S02]  /*30d0*/  CS2R R64, SRZ ;  /* 0x0000000000407805 */ /* 0x000fe4000001ff00 */
[C---:B-1----:R-:W-:Y:S02]  /*30e0*/  LEA R34, P3, R51.reuse, R224, 0x1 ;  /* 0x000000e033227211 */ /* 0x042fe400078608ff */
[----:B---3--:R-:W-:Y:S02]  /*30f0*/  LEA R33, R8, R31, 0x1 ;  /* 0x0000001f08217211 */ /* 0x008fe400078e08ff */
[-C--:B------:R-:W-:Y:S02]  /*3100*/  LEA.HI.X.SX32 R35, R51, R0.reuse, 0x1, P3 ;  /* 0x0000000033237211 */ /* 0x080fe400018f0eff */
[----:B------:R-:W-:-:S03]  /*3110*/  LEA.HI.X.SX32 R51, R5, R0, 0x1, P1 ;  /* 0x0000000005337211 */ /* 0x000fc600008f0eff */
[----:B------:R0:W-:Y:S04]  /*3120*/  STL.64 [R1+0x1b0], R34 ;  /* 0x0001b02201007387 */ /* 0x0001e80000100a00 */
[----:B------:R1:W-:Y:S04]  /*3130*/  STL.64 [R1+0x1c0], R38 ;  /* 0x0001c02601007387 */ /* 0x0003e80000100a00 */
[----:B------:R3:W-:Y:S01]  /*3140*/  STL.64 [R1+0x1b8], R36 ;  /* 0x0001b82401007387 */ /* 0x0007e20000100a00 */
[----:B0-----:R-:W-:Y:S01]  /*3150*/  IMAD R35, R8, 0x2, R33 ;  /* 0x0000000208237824 */ /* 0x001fe200078e0221 */
[----:B-1----:R-:W-:-:S04]  /*3160*/  LEA R38, P3, R57, R224, 0x1 ;  /* 0x000000e039267211 */ /* 0x002fc800078608ff */
[----:B------:R-:W-:Y:S01]  /*3170*/  LEA.HI.X.SX32 R39, R57, R0, 0x1, P3 ;  /* 0x0000000039277211 */ /* 0x000fe200018f0eff */
[C---:B---3--:R-:W-:Y:S01]  /*3180*/  IMAD R36, R3.reuse, 0x27, RZ ;  /* 0x0000002703247824 */ /* 0x048fe200078e02ff */
[C---:B------:R-:W-:Y:S02]  /*3190*/  LEA R37, R8.reuse, R35, 0x1 ;  /* 0x0000002308257211 */ /* 0x040fe400078e08ff */
[----:B------:R-:W-:Y:S01]  /*31a0*/  CS2R R56, SRZ ;  /* 0x0000000000387805 */ /* 0x000fe2000001ff00 */
[----:B------:R0:W-:Y:S04]  /*31b0*/  STL.64 [R1+0x198], R38 ;  /* 0x0001982601007387 */ /* 0x0001e80000100a00 */
[----:B------:R1:W-:Y:S04]  /*31c0*/  STL.64 [R1+0x1a8], R42 ;  /* 0x0001a82a01007387 */ /* 0x0003e80000100a00 */
[----:B------:R3:W-:Y:S01]  /*31d0*/  STL.64 [R1+0x1a0], R40 ;  /* 0x0001a02801007387 */ /* 0x0007e20000100a00 */
[----:B0-----:R-:W-:Y:S01]  /*31e0*/  LEA R39, R8, R37, 0x1 ;  /* 0x0000002508277211 */ /* 0x001fe200078e08ff */
[----:B------:R-:W-:Y:S01]  /*31f0*/  IMAD R38, R3, 0x29, RZ ;  /* 0x0000002903267824 */ /* 0x000fe200078e02ff */
[----:B-1----:R-:W-:-:S04]  /*3200*/  LEA R42, P3, R63, R224, 0x1 ;  /* 0x000000e03f2a7211 */ /* 0x002fc800078608ff */
[----:B------:R-:W-:Y:S01]  /*3210*/  LEA.HI.X.SX32 R43, R63, R0, 0x1, P3 ;  /* 0x000000003f2b7211 */ /* 0x000fe200018f0eff */
[C---:B---3--:R-:W-:Y:S01]  /*3220*/  IMAD R41, R8.reuse, 0x2, R39 ;  /* 0x0000000208297824 */ /* 0x048fe200078e0227 */
[----:B------:R-:W-:Y:S01]  /*3230*/  CS2R R62, SRZ ;  /* 0x00000000003e7805 */ /* 0x000fe2000001ff00 */
[----:B------:R-:W-:Y:S02]  /*3240*/  IMAD R40, R3, 0x2b, RZ ;  /* 0x0000002b03287824 */ /* 0x000fe400078e02ff */
[----:B------:R0:W-:Y:S04]  /*3250*/  STL.64 [R1+0x180], R42 ;  /* 0x0001802a01007387 */ /* 0x0001e80000100a00 */
[----:B------:R1:W-:Y:S04]  /*3260*/  STL.64 [R1+0x190], R46 ;  /* 0x0001902e01007387 */ /* 0x0003e80000100a00 */
[----:B------:R3:W-:Y:S01]  /*3270*/  STL.64 [R1+0x188], R44 ;  /* 0x0001882c01007387 */ /* 0x0007e20000100a00 */
[----:B0-----:R-:W-:-:S03]  /*3280*/  LEA R43, R8, R41, 0x1 ;  /* 0x00000029082b7211 */ /* 0x001fc600078e08ff */
[----:B------:R0:W-:Y:S01]  /*3290*/  STL.64 [R1+0x178], R50 ;  /* 0x0001783201007387 */ /* 0x0001e20000100a00 */
[----:B------:R-:W-:Y:S01]  /*32a0*/  IMAD R42, R3, 0x2d, RZ ;  /* 0x0000002d032a7824 */ /* 0x000fe200078e02ff */
[C---:B-1----:R-:W-:Y:S02]  /*32b0*/  LEA R46, P3, R9.reuse, R224, 0x1 ;  /* 0x000000e0092e7211 */ /* 0x042fe400078608ff */
[----:B------:R1:W-:Y:S02]  /*32c0*/  STL.64 [R1+0x170], R48 ;  /* 0x0001703001007387 */ /* 0x0003e40000100a00 */
[----:B------:R-:W-:Y:S01]  /*32d0*/  LEA.HI.X.SX32 R47, R9, R0, 0x1, P3 ;  /* 0x00000000092f7211 */ /* 0x000fe200018f0eff */
[----:B---3--:R-:W-:Y:S01]  /*32e0*/  IMAD R44, R3, 0x2f, RZ ;  /* 0x0000002f032c7824 */ /* 0x008fe200078e02ff */
[C---:B------:R-:W-:Y:S02]  /*32f0*/  LEA R45, R8.reuse, R43, 0x1 ;  /* 0x0000002b082d7211 */ /* 0x040fe400078e08ff */
[-C--:B0-----:R-:W-:Y:S01]  /*3300*/  LEA R50, P1, R67, R224.reuse, 0x1 ;  /* 0x000000e043327211 */ /* 0x081fe200078208ff */
[----:B------:R0:W-:Y:S02]  /*3310*/  STL.64 [R1+0x168], R46 ;  /* 0x0001682e01007387 */ /* 0x0001e40000100a00 */
[----:B------:R-:W-:Y:S01]  /*3320*/  IMAD R5, R8, 0x2, R45 ;  /* 0x0000000208057824 */ /* 0x000fe200078e022d */
[----:B-1----:R-:W-:-:S02]  /*3330*/  LEA R48, P2, R11, R224, 0x1 ;  /* 0x000000e00b307211 */ /* 0x002fc400078408ff */
[-C--:B------:R-:W-:Y:S02]  /*3340*/  LEA.HI.X.SX32 R51, R67, R0.reuse, 0x1, P1 ;  /* 0x0000000043337211 */ /* 0x080fe400008f0eff */
[----:B------:R-:W-:Y:S02]  /*3350*/  CS2R R66, SRZ ;  /* 0x0000000000427805 */ /* 0x000fe4000001ff00 */
[----:B------:R-:W-:Y:S02]  /*3360*/  LEA.HI.X.SX32 R49, R11, R0, 0x1, P2 ;  /* 0x000000000b317211 */ /* 0x000fe400010f0eff */
[-C--:B------:R-:W-:Y:S01]  /*3370*/  LEA R52, P1, R15, R224.reuse, 0x1 ;  /* 0x000000e00f347211 */ /* 0x080fe200078208ff */
[----:B------:R1:W-:Y:S01]  /*3380*/  STL.64 [R1+0x160], R50 ;  /* 0x0001603201007387 */ /* 0x0003e20000100a00 */
[----:B------:R-:W-:Y:S02]  /*3390*/  LEA R9, R8, R5, 0x1 ;  /* 0x0000000508097211 */ /* 0x000fe400078e08ff */
[----:B0-----:R-:W-:Y:S01]  /*33a0*/  LEA R46, P3, R13, R224, 0x1 ;  /* 0x000000e00d2e7211 */ /* 0x001fe200078608ff */
[----:B------:R0:W-:Y:S01]  /*33b0*/  STL.64 [R1+0x158], R48 ;  /* 0x0001583001007387 */ /* 0x0001e20000100a00 */
[----:B------:R-:W-:-:S02]  /*33c0*/  LEA.HI.X.SX32 R53, R15, R0, 0x1, P1 ;  /* 0x000000000f357211 */ /* 0x000fc400008f0eff */
[----:B------:R-:W-:Y:S02]  /*33d0*/  LEA.HI.X.SX32 R47, R13, R0, 0x1, P3 ;  /* 0x000000000d2f7211 */ /* 0x000fe400018f0eff */
[----:B------:R-:W-:Y:S02]  /*33e0*/  LEA R11, R8, R9, 0x1 ;  /* 0x00000009080b7211 */ /* 0x000fe400078e08ff */
[-C--:B-1----:R-:W-:Y:S01]  /*33f0*/  LEA R50, P2, R17, R224.reuse, 0x1 ;  /* 0x000000e011327211 */ /* 0x082fe200078408ff */
[----:B------:R1:W-:Y:S01]  /*3400*/  STL.64 [R1+0x150], R46 ;  /* 0x0001502e01007387 */ /* 0x0003e20000100a00 */
[----:B0-----:R-:W-:-:S03]  /*3410*/  LEA R48, P3, R19, R224, 0x1 ;  /* 0x000000e013307211 */ /* 0x001fc600078608ff */
[----:B------:R0:W-:Y:S01]  /*3420*/  STL.64 [R1+0x148], R52 ;  /* 0x0001483401007387 */ /* 0x0001e20000100a00 */
[-C--:B------:R-:W-:Y:S02]  /*3430*/  LEA.HI.X.SX32 R51, R17, R0.reuse, 0x1, P2 ;  /* 0x0000000011337211 */ /* 0x080fe400010f0eff */
[----:B------:R-:W-:Y:S02]  /*3440*/  LEA.HI.X.SX32 R49, R19, R0, 0x1, P3 ;  /* 0x0000000013317211 */ /* 0x000fe400018f0eff */
[C---:B------:R-:W-:Y:S01]  /*3450*/  LEA R12, P3, R25.reuse, R224, 0x1 ;  /* 0x000000e0190c7211 */ /* 0x040fe200078608ff */
[----:B------:R3:W-:Y:S01]  /*3460*/  STL.64 [R1+0x140], R50 ;  /* 0x0001403201007387 */ /* 0x0007e20000100a00 */
[----:B-1----:R-:W-:Y:S02]  /*3470*/  IMAD R47, R8, 0x2, R11 ;  /* 0x00000002082f7824 */ /* 0x002fe400078e020b */
[----:B------:R-:W-:Y:S01]  /*3480*/  LEA.HI.X.SX32 R13, R25, R0, 0x1, P3 ;  /* 0x00000000190d7211 */ /* 0x000fe200018f0eff */
[----:B------:R1:W-:Y:S01]  /*3490*/  STL.64 [R1+0x138], R48 ;  /* 0x0001383001007387 */ /* 0x0003e20000100a00 */
[----:B------:R-:W-:Y:S01]  /*34a0*/  IMAD R46, R3, 0x31, RZ ;  /* 0x00000031032e7824 */ /* 0x000fe200078e02ff */
[----:B0-----:R-:W-:-:S02]  /*34b0*/  CS2R R52, SRZ ;  /* 0x0000000000347805 */ /* 0x001fc4000001ff00 */
[----:B------:R-:W-:-:S04]  /*34c0*/  LEA R15, R8, R47, 0x1 ;  /* 0x0000002f080f7211 */ /* 0x000fc800078e08ff */
[----:B------:R-:W-:Y:S02]  /*34d0*/  LEA R17, R8, R15, 0x1 ;  /* 0x0000000f08117211 */ /* 0x000fe400078e08ff */
[-C--:B---3--:R-:W-:Y:S02]  /*34e0*/  LEA R50, P1, R21, R224.reuse, 0x1 ;  /* 0x000000e015327211 */ /* 0x088fe400078208ff */
[----:B-1----:R-:W-:Y:S02]  /*34f0*/  LEA R48, P2, R23, R224, 0x1 ;  /* 0x000000e017307211 */ /* 0x002fe400078408ff */
[-C--:B------:R-:W-:Y:S02]  /*3500*/  LEA.HI.X.SX32 R51, R21, R0.reuse, 0x1, P1 ;  /* 0x0000000015337211 */ /* 0x080fe400008f0eff */
[----:B------:R-:W-:Y:S02]  /*3510*/  LEA.HI.X.SX32 R49, R23, R0, 0x1, P2 ;  /* 0x0000000017317211 */ /* 0x000fe400010f0eff */
[----:B------:R-:W-:-:S02]  /*3520*/  LEA R20, P1, R27, R224, 0x1 ;  /* 0x000000e01b147211 */ /* 0x000fc400078208ff */
[----:B------:R-:W-:Y:S01]  /*3530*/  LEA R18, P2, R29, R224, 0x1 ;  /* 0x000000e01d127211 */ /* 0x000fe200078408ff */
[----:B------:R0:W-:Y:S01]  /*3540*/  STL.64 [R1+0x128], R48 ;  /* 0x0001283001007387 */ /* 0x0001e20000100a00 */
[-C--:B------:R-:W-:Y:S02]  /*3550*/  LEA.HI.X.SX32 R21, R27, R0.reuse, 0x1, P1 ;  /* 0x000000001b157211 */ /* 0x080fe400008f0eff */
[----:B------:R-:W-:Y:S01]  /*3560*/  LEA.HI.X.SX32 R19, R29, R0, 0x1, P2 ;  /* 0x000000001d137211 */ /* 0x000fe200010f0eff */
[----:B------:R1:W-:Y:S04]  /*3570*/  STL.64 [R1+0x130], R50 ;  /* 0x0001303201007387 */ /* 0x0003e80000100a00 */
[----:B------:R3:W-:Y:S01]  /*3580*/  STL.64 [R1+0x120], R12 ;  /* 0x0001200c01007387 */ /* 0x0007e20000100a00 */
[----:B0-----:R-:W-:-:S03]  /*3590*/  IMAD R49, R8, 0x2, R17 ;  /* 0x0000000208317824 */ /* 0x001fc600078e0211 */
[----:B------:R0:W-:Y:S02]  /*35a0*/  STL.64 [R1+0x118], R20 ;  /* 0x0001181401007387 */ /* 0x0001e40000100a00 */
[C---:B-1----:R-:W-:Y:S02]  /*35b0*/  LEA R51, R8.reuse, R49, 0x1 ;  /* 0x0000003108337211 */ /* 0x042fe400078e08ff */
[----:B------:R1:W-:Y:S01]  /*35c0*/  STL.64 [R1+0x110], R18 ;  /* 0x0001101201007387 */ /* 0x0003e20000100a00 */
[C---:B---3--:R-:W-:Y:S02]  /*35d0*/  LEA R12, P3, R31.reuse, R224, 0x1 ;  /* 0x000000e01f0c7211 */ /* 0x048fe400078608ff */
[C---:B------:R-:W-:Y:S02]  /*35e0*/  LEA R27, R8.reuse, R51, 0x1 ;  /* 0x00000033081b7211 */ /* 0x040fe400078e08ff */
[----:B------:R-:W-:Y:S02]  /*35f0*/  LEA.HI.X.SX32 R13, R31, R0, 0x1, P3 ;  /* 0x000000001f0d7211 */ /* 0x000fe400018f0eff */
[----:B0-----:R-:W-:Y:S01]  /*3600*/  LEA R20, P1, R33, R224, 0x1 ;  /* 0x000000e021147211 */ /* 0x001fe200078208ff */
[----:B------:R-:W-:-:S02]  /*3610*/  IMAD R29, R8, 0x2, R27 ;  /* 0x00000002081d7824 */ /* 0x000fc400078e021b */
[----:B------:R0:W-:Y:S01]  /*3620*/  STL.64 [R1+0x108], R12 ;  /* 0x0001080c01007387 */ /* 0x0001e20000100a00 */
[----:B------:R-:W-:Y:S02]  /*3630*/  LEA.HI.X.SX32 R21, R33, R0, 0x1, P1 ;  /* 0x0000000021157211 */ /* 0x000fe400008f0eff */
[-C--:B-1----:R-:W-:Y:S02]  /*3640*/  LEA R18, P2, R35, R224.reuse, 0x1 ;  /* 0x000000e023127211 */ /* 0x082fe400078408ff */
[----:B------:R-:W-:Y:S01]  /*3650*/  LEA R22, P1, R39, R224, 0x1 ;  /* 0x000000e027167211 */ /* 0x000fe200078208ff */
[----:B------:R1:W-:Y:S01]  /*3660*/  STL.64 [R1+0x100], R20 ;  /* 0x0001001401007387 */ /* 0x0003e20000100a00 */
[-C--:B------:R-:W-:Y:S02]  /*3670*/  LEA.HI.X.SX32 R19, R35, R0.reuse, 0x1, P2 ;  /* 0x0000000023137211 */ /* 0x080fe400010f0eff */
[----:B------:R-:W-:Y:S01]  /*3680*/  LEA.HI.X.SX32 R23, R39, R0, 0x1, P1 ;  /* 0x0000000027177211 */ /* 0x000fe200008f0eff */
[----:B------:R-:W-:Y:S01]  /*3690*/  IMAD R39, R3, 0x2a, RZ ;  /* 0x0000002a03277824 */ /* 0x000fe200078e02ff */
[----:B------:R-:W-:Y:S01]  /*36a0*/  LEA R31, R8, R29, 0x1 ;  /* 0x0000001d081f7211 */ /* 0x000fe200078e08ff */
[----:B------:R3:W-:Y:S01]  /*36b0*/  STL.64 [R1+0xf8], R18 ;  /* 0x0000f81201007387 */ /* 0x0007e20000100a00 */
[----:B0-----:R-:W-:-:S02]  /*36c0*/  LEA R12, P3, R37, R224, 0x1 ;  /* 0x000000e0250c7211 */ /* 0x001fc400078608ff */
[----:B------:R-:W-:Y:S02]  /*36d0*/  LEA R32, P1, R45, R224, 0x1 ;  /* 0x000000e02d207211 */ /* 0x000fe400078208ff */
[----:B------:R-:W-:Y:S01]  /*36e0*/  LEA.HI.X.SX32 R13, R37, R0, 0x1, P3 ;  /* 0x00000000250d7211 */ /* 0x000fe200018f0eff */
[----:B------:R-:W-:Y:S01]  /*36f0*/  IMAD R37, R3, 0x28, RZ ;  /* 0x0000002803257824 */ /* 0x000fe200078e02ff */
[----:B-1----:R-:W-:Y:S02]  /*3700*/  LEA R20, P2, R41, R224, 0x1 ;  /* 0x000000e029147211 */ /* 0x002fe400078408ff */
[-C--:B------:R-:W-:Y:S01]  /*3710*/  LEA.HI.X.SX32 R33, R45, R0.reuse, 0x1, P1 ;  /* 0x000000002d217211 */ /* 0x080fe200008f0eff */
[----:B------:R0:W-:Y:S01]  /*3720*/  STL.64 [R1+0xf0], R12 ;  /* 0x0000f00c01007387 */ /* 0x0001e20000100a00 */
[----:B------:R-:W-:Y:S01]  /*3730*/  LEA.HI.X.SX32 R21, R41, R0, 0x1, P2 ;  /* 0x0000000029157211 */ /* 0x000fe200010f0eff */
[----:B------:R-:W-:Y:S01]  /*3740*/  IMAD R41, R3, 0x2c, RZ ;  /* 0x0000002c03297824 */ /* 0x000fe200078e02ff */
[-C--:B---3--:R-:W-:Y:S01]  /*3750*/  LEA R18, P3, R43, R224.reuse, 0x1 ;  /* 0x000000e02b127211 */ /* 0x088fe200078608ff */
[----:B------:R1:W-:Y:S01]  /*3760*/  STL.64 [R1+0xe8], R22 ;  /* 0x0000e81601007387 */ /* 0x0003e20000100a00 */
[----:B------:R-:W-:Y:S01]  /*3770*/  LEA R34, P1, R11, R224, 0x1 ;  /* 0x000000e00b227211 */ /* 0x000fe200078208ff */
[----:B------:R-:W-:Y:S01]  /*3780*/  IMAD R45, R3, 0x30, RZ ;  /* 0x00000030032d7824 */ /* 0x000fe200078e02ff */
[-C--:B------:R-:W-:Y:S01]  /*3790*/  LEA.HI.X.SX32 R19, R43, R0.reuse, 0x1, P3 ;  /* 0x000000002b137211 */ /* 0x080fe200018f0eff */
[----:B------:R3:W-:Y:S01]  /*37a0*/  STL.64 [R1+0xe0], R20 ;  /* 0x0000e01401007387 */ /* 0x0007e20000100a00 */
[----:B------:R-:W-:Y:S01]  /*37b0*/  LEA.HI.X.SX32 R35, R11, R0, 0x1, P1 ;  /* 0x000000000b237211 */ /* 0x000fe200008f0eff */
[----:B------:R-:W-:Y:S01]  /*37c0*/  IMAD R43, R3, 0x2e, RZ ;  /* 0x0000002e032b7824 */ /* 0x000fe200078e02ff */
[C---:B0-----:R-:W-:Y:S01]  /*37d0*/  LEA R13, R8.reuse, R31, 0x1 ;  /* 0x0000001f080d7211 */ /* 0x041fe200078e08ff */
[----:B------:R0:W-:Y:S04]  /*37e0*/  STL.64 [R1+0xd8], R18 ;  /* 0x0000d81201007387 */ /* 0x0001e80000100a00 */
[----:B-1----:R-:W-:Y:S01]  /*37f0*/  IMAD R23, R8, 0x2, R13 ;  /* 0x0000000208177824 */ /* 0x002fe200078e020d */
[----:B------:R1:W-:Y:S01]  /*3800*/  STL.64 [R1+0xd0], R32 ;  /* 0x0000d02001007387 */ /* 0x0003e20000100a00 */
[----:B---3--:R-:W-:-:S03]  /*3810*/  LEA R20, P2, R5, R224, 0x1 ;  /* 0x000000e005147211 */ /* 0x008fc600078408ff */
[C---:B------:R-:W-:Y:S02]  /*3820*/  LEA R25, R8.reuse, R23, 0x1 ;  /* 0x0000001708197211 */ /* 0x040fe400078e08ff */
[----:B------:R-:W-:Y:S02]  /*3830*/  LEA.HI.X.SX32 R21, R5, R0, 0x1, P2 ;  /* 0x0000000005157211 */ /* 0x000fe400010f0eff */
[C---:B0-----:R-:W-:Y:S02]  /*3840*/  LEA R18, P3, R9.reuse, R224, 0x1 ;  /* 0x000000e009127211 */ /* 0x041fe400078608ff */
[----:B------:R-:W-:Y:S01]  /*3850*/  LEA R5, R8, R25, 0x1 ;  /* 0x0000001908057211 */ /* 0x000fe200078e08ff */
[----:B------:R0:W-:Y:S01]  /*3860*/  STL.64 [R1+0xc8], R20 ;  /* 0x0000c81401007387 */ /* 0x0001e20000100a00 */
[----:B------:R-:W-:Y:S02]  /*3870*/  LEA.HI.X.SX32 R19, R9, R0, 0x1, P3 ;  /* 0x0000000009137211 */ /* 0x000fe400018f0eff */
[----:B-1----:R-:W-:-:S03]  /*3880*/  LEA R32, P2, R47, R224, 0x1 ;  /* 0x000000e02f207211 */ /* 0x002fc600078408ff */
[----:B------:R1:W-:Y:S01]  /*3890*/  STL.64 [R1+0xc0], R18 ;  /* 0x0000c01201007387 */ /* 0x0003e20000100a00 */
[----:B------:R-:W-:Y:S01]  /*38a0*/  LEA.HI.X.SX32 R33, R47, R0, 0x1, P2 ;  /* 0x000000002f217211 */ /* 0x000fe200010f0eff */
[----:B------:R-:W-:Y:S01]  /*38b0*/  IMAD R47, R3, 0x32, RZ ;  /* 0x00000032032f7824 */ /* 0x000fe200078e02ff */
[----:B0-----:R-:W-:-:S04]  /*38c0*/  LEA R20, P3, R15, R224, 0x1 ;  /* 0x000000e00f147211 */ /* 0x001fc800078608ff */
[----:B------:R-:W-:Y:S01]  /*38d0*/  LEA.HI.X.SX32 R21, R15, R0, 0x1, P3 ;  /* 0x000000000f157211 */ /* 0x000fe200018f0eff */
[----:B-1----:R-:W-:Y:S01]  /*38e0*/  IMAD R19, R8, 0x2, R5 ;  /* 0x0000000208137824 */ /* 0x002fe200078e0205 */
[----:B------:R-:W-:-:S03]  /*38f0*/  LEA R10, P3, R51, R224, 0x1 ;  /* 0x000000e0330a7211 */ /* 0x000fc600078608ff */
[----:B------:R0:W-:Y:S01]  /*3900*/  STL.64 [R1+0xa8], R20 ;  /* 0x0000a81401007387 */ /* 0x0001e20000100a00 */
[----:B------:R-:W-:Y:S02]  /*3910*/  LEA.HI.X.SX32 R11, R51, R0, 0x1, P3 ;  /* 0x00000000330b7211 */ /* 0x000fe400018f0eff */
[----:B------:R-:W-:Y:S01]  /*3920*/  CS2R R50, SRZ ;  /* 0x0000000000327805 */ /* 0x000fe2000001ff00 */
[----:B------:R1:W-:Y:S04]  /*3930*/  STL.64 [R1+0xb8], R34 ;  /* 0x0000b82201007387 */ /* 0x0003e80000100a00 */
[----:B------:R3:W-:Y:S01]  /*3940*/  STL.64 [R1+0xb0], R32 ;  /* 0x0000b02001007387 */ /* 0x0007e20000100a00 */
[----:B0-----:R-:W-:Y:S02]  /*3950*/  LEA R21, R8, R19, 0x1 ;  /* 0x0000001308157211 */ /* 0x001fe400078e08ff */
[----:B-1----:R-:W-:-:S02]  /*3960*/  LEA R34, P1, R17, R224, 0x1 ;  /* 0x000000e011227211 */ /* 0x002fc400078208ff */
[C---:B------:R-:W-:Y:S02]  /*3970*/  LEA R9, R8.reuse, R21, 0x1 ;  /* 0x0000001508097211 */ /* 0x040fe400078e08ff */
[----:B---3--:R-:W-:Y:S02]  /*3980*/  LEA R32, P2, R49, R224, 0x1 ;  /* 0x000000e031207211 */ /* 0x008fe400078408ff */
[-C--:B------:R-:W-:Y:S01]  /*3990*/  LEA.HI.X.SX32 R35, R17, R0.reuse, 0x1, P1 ;  /* 0x0000000011237211 */ /* 0x080fe200008f0eff */
[C---:B------:R-:W-:Y:S01]  /*39a0*/  IMAD R15, R8.reuse, 0x2, R9 ;  /* 0x00000002080f7824 */ /* 0x040fe200078e0209 */
[----:B------:R-:W-:Y:S02]  /*39b0*/  LEA.HI.X.SX32 R33, R49, R0, 0x1, P2 ;  /* 0x0000000031217211 */ /* 0x000fe400010f0eff */
[----:B------:R-:W-:Y:S01]  /*39c0*/  CS2R R48, SRZ ;  /* 0x0000000000307805 */ /* 0x000fe2000001ff00 */
[----:B------:R0:W-:Y:S01]  /*39d0*/  STL.64 [R1+0xa0], R34 ;  /* 0x0000a02201007387 */ /* 0x0001e20000100a00 */
[----:B------:R-:W-:-:S03]  /*39e0*/  LEA R17, R8, R15, 0x1 ;  /* 0x0000000f08117211 */ /* 0x000fc600078e08ff */
[----:B------:R1:W-:Y:S01]  /*39f0*/  STL.64 [R1+0x98], R32 ;  /* 0x0000982001007387 */ /* 0x0003e20000100a00 */
[----:B------:R-:W-:-:S03]  /*3a00*/  LEA R2, R8, R17, 0x1 ;  /* 0x0000001108027211 */ /* 0x000fc600078e08ff */
[----:B------:R3:W-:Y:S01]  /*3a10*/  STL.64 [R1+0x90], R10 ;  /* 0x0000900a01007387 */ /* 0x0007e20000100a00 */
[-C--:B0-----:R-:W-:Y:S02]  /*3a20*/  LEA R34, P1, R27, R224.reuse, 0x1 ;  /* 0x000000e01b227211 */ /* 0x081fe400078208ff */
[----:B-1----:R-:W-:Y:S02]  /*3a30*/  LEA R32, P2, R29, R224, 0x1 ;  /* 0x000000e01d207211 */ /* 0x002fe400078408ff */
[-C--:B------:R-:W-:Y:S02]  /*3a40*/  LEA.HI.X.SX32 R35, R27, R0.reuse, 0x1, P1 ;  /* 0x000000001b237211 */ /* 0x080fe400008f0eff */
[----:B------:R-:W-:Y:S02]  /*3a50*/  LEA.HI.X.SX32 R33, R29, R0, 0x1, P2 ;  /* 0x000000001d217211 */ /* 0x000fe400010f0eff */
[-C--:B---3--:R-:W-:Y:S01]  /*3a60*/  LEA R10, P3, R31, R224.reuse, 0x1 ;  /* 0x000000e01f0a7211 */ /* 0x088fe200078608ff */
[----:B------:R0:W-:Y:S01]  /*3a70*/  STL.64 [R1+0x88], R34 ;  /* 0x0000882201007387 */ /* 0x0001e20000100a00 */
[----:B------:R-:W-:-:S02]  /*3a80*/  LEA R28, P2, R23, R224, 0x1 ;  /* 0x000000e0171c7211 */ /* 0x000fc400078408ff */
[----:B------:R-:W-:Y:S01]  /*3a90*/  LEA.HI.X.SX32 R11, R31, R0, 0x1, P3 ;  /* 0x000000001f0b7211 */ /* 0x000fe200018f0eff */
[----:B------:R1:W-:Y:S01]  /*3aa0*/  STL.64 [R1+0x80], R32 ;  /* 0x0000802001007387 */ /* 0x0003e20000100a00 */
[----:B------:R-:W-:Y:S01]  /*3ab0*/  LEA R26, P3, R25, R224, 0x1 ;  /* 0x000000e0191a7211 */ /* 0x000fe200078608ff */
[----:B------:R-:W-:Y:S01]  /*3ac0*/  IMAD R31, R3, 0x22, RZ ;  /* 0x00000022031f7824 */ /* 0x000fe200078e02ff */
[-C--:B------:R-:W-:Y:S01]  /*3ad0*/  LEA.HI.X.SX32 R29, R23, R0.reuse, 0x1, P2 ;  /* 0x00000000171d7211 */ /* 0x080fe200010f0eff */
[----:B------:R3:W-:Y:S01]  /*3ae0*/  STL.64 [R1+0x78], R10 ;  /* 0x0000780a01007387 */ /* 0x0007e20000100a00 */
[----:B------:R-:W-:Y:S02]  /*3af0*/  LEA.HI.X.SX32 R27, R25, R0, 0x1, P3 ;  /* 0x00000000191b7211 */ /* 0x000fe400018f0eff */
[----:B------:R-:W-:Y:S01]  /*3b00*/  LEA R22, P3, R21, R224, 0x1 ;  /* 0x000000e015167211 */ /* 0x000fe200078608ff */
[C---:B0-----:R-:W-:Y:S02]  /*3b10*/  IMAD R34, R3.reuse, 0x25, RZ ;  /* 0x0000002503227824 */ /* 0x041fe400078e02ff */
[----:B------:R-:W-:Y:S01]  /*3b20*/  IMAD R35, R3, 0x26, RZ ;  /* 0x0000002603237824 */ /* 0x000fe200078e02ff */
[----:B------:R-:W-:-:S02]  /*3b30*/  LEA.HI.X.SX32 R23, R21, R0, 0x1, P3 ;  /* 0x0000000015177211 */ /* 0x000fc400018f0eff */
[-C--:B-1----:R-:W-:Y:S02]  /*3b40*/  LEA R32, P1, R13, R224.reuse, 0x1 ;  /* 0x000000e00d207211 */ /* 0x082fe400078208ff */
[----:B------:R-:W-:Y:S01]  /*3b50*/  LEA R18, P3, R17, R224, 0x1 ;  /* 0x000000e011127211 */ /* 0x000fe200078608ff */
[----:B---3--:R-:W-:Y:S01]  /*3b60*/  IMAD R11, R8, 0x2, R2 ;  /* 0x00000002080b7824 */ /* 0x008fe200078e0202 */
[----:B------:R-:W-:-:S04]  /*3b70*/  LEA.HI.X.SX32 R33, R13, R0, 0x1, P1 ;  /* 0x000000000d217211 */ /* 0x000fc800008f0eff */
[C---:B------:R-:W-:Y:S01]  /*3b80*/  LEA R13, R8.reuse, R11, 0x1 ;  /* 0x0000000b080d7211 */ /* 0x040fe200078e08ff */
[----:B------:R0:W-:Y:S03]  /*3b90*/  STL.64 [R1+0x70], R32 ;  /* 0x0000702001007387 */ /* 0x0001e60000100a00 */
[----:B------:R-:W-:Y:S01]  /*3ba0*/  LEA R4, R8, R13, 0x1 ;  /* 0x0000000d08047211 */ /* 0x000fe200078e08ff */
[----:B------:R1:W-:Y:S04]  /*3bb0*/  STL.64 [R1+0x68], R28 ;  /* 0x0000681c01007387 */ /* 0x0003e80000100a00 */
[----:B------:R3:W-:Y:S01]  /*3bc0*/  STL.64 [R1+0x60], R26 ;  /* 0x0000601a01007387 */ /* 0x0007e20000100a00 */
[----:B0-----:R-:W-:-:S02]  /*3bd0*/  IMAD R32, R3, 0x23, RZ ;  /* 0x0000002303207824 */ /* 0x001fc400078e02ff */
[----:B------:R-:W-:Y:S01]  /*3be0*/  IMAD R33, R3, 0x24, RZ ;  /* 0x0000002403217824 */ /* 0x000fe200078e02ff */
[-C--:B-1----:R-:W-:Y:S02]  /*3bf0*/  LEA R28, P1, R5, R224.reuse, 0x1 ;  /* 0x000000e0051c7211 */ /* 0x082fe400078208ff */
[----:B---3--:R-:W-:Y:S02]  /*3c00*/  LEA R26, P2, R19, R224, 0x1 ;  /* 0x000000e0131a7211 */ /* 0x008fe400078408ff */
[-C--:B------:R-:W-:Y:S01]  /*3c10*/  LEA.HI.X.SX32 R29, R5, R0.reuse, 0x1, P1 ;  /* 0x00000000051d7211 */ /* 0x080fe200008f0eff */
[C---:B------:R-:W-:Y:S01]  /*3c20*/  IMAD R5, R8.reuse, 0x2, R4 ;  /* 0x0000000208057824 */ /* 0x040fe200078e0204 */
[----:B------:R-:W-:Y:S02]  /*3c30*/  LEA.HI.X.SX32 R27, R19, R0, 0x1, P2 ;  /* 0x00000000131b7211 */ /* 0x000fe400010f0eff */
[----:B------:R-:W-:Y:S01]  /*3c40*/  LEA R24, P1, R9, R224, 0x1 ;  /* 0x000000e009187211 */ /* 0x000fe200078208ff */
[----:B------:R0:W-:Y:S01]  /*3c50*/  STL.64 [R1+0x58], R28 ;  /* 0x0000581c01007387 */ /* 0x0001e20000100a00 */
[----:B------:R-:W-:-:S02]  /*3c60*/  LEA R12, R8, R5, 0x1 ;  /* 0x00000005080c7211 */ /* 0x000fc400078e08ff */
[-C--:B------:R-:W-:Y:S01]  /*3c70*/  LEA.HI.X.SX32 R25, R9, R0.reuse, 0x1, P1 ;  /* 0x0000000009197211 */ /* 0x080fe200008f0eff */
[----:B------:R1:W-:Y:S01]  /*3c80*/  STL.64 [R1+0x50], R26 ;  /* 0x0000501a01007387 */ /* 0x0003e20000100a00 */
[----:B------:R-:W-:Y:S02]  /*3c90*/  LEA.HI.X.SX32 R19, R17, R0, 0x1, P3 ;  /* 0x0000000011137211 */ /* 0x000fe400018f0eff */
[----:B------:R-:W-:Y:S01]  /*3ca0*/  LEA R9, R8, R12, 0x1 ;  /* 0x0000000c08097211 */ /* 0x000fe200078e08ff */
[----:B------:R3:W-:Y:S01]  /*3cb0*/  STL.64 [R1+0x48], R22 ;  /* 0x0000481601007387 */ /* 0x0007e20000100a00 */
[-C--:B------:R-:W-:Y:S02]  /*3cc0*/  LEA R20, P1, R2, R224.reuse, 0x1 ;  /* 0x000000e002147211 */ /* 0x080fe400078208ff */
[----:B------:R-:W-:Y:S01]  /*3cd0*/  LEA R14, P3, R13, R224, 0x1 ;  /* 0x000000e00d0e7211 */ /* 0x000fe200078608ff */
[----:B------:R5:W-:Y:S01]  /*3ce0*/  STL.64 [R1+0x40], R24 ;  /* 0x0000401801007387 */ /* 0x000be20000100a00 */
[----:B------:R-:W-:Y:S01]  /*3cf0*/  IMAD R10, R8, 0x2, R9 ;  /* 0x00000002080a7824 */ /* 0x000fe200078e0209 */
[----:B------:R-:W-:Y:S01]  /*3d00*/  LEA.HI.X.SX32 R21, R2, R0, 0x1, P1 ;  /* 0x0000000002157211 */ /* 0x000fe200008f0eff */
[C---:B0-----:R-:W-:Y:S01]  /*3d10*/  IMAD R28, R3.reuse, 0x1f, RZ ;  /* 0x0000001f031c7824 */ /* 0x041fe200078e02ff */
[C---:B------:R-:W-:Y:S01]  /*3d20*/  SHF.L.U32 R29, R3.reuse, 0x5, RZ ;  /* 0x00000005031d7819 */ /* 0x040fe200000006ff */
[----:B-1----:R-:W-:-:S02]  /*3d30*/  IMAD R26, R3, 0x1d, RZ ;  /* 0x0000001d031a7824 */ /* 0x002fc400078e02ff */
[----:B------:R-:W-:Y:S01]  /*3d40*/  IMAD R27, R3, 0x1e, RZ ;  /* 0x0000001e031b7824 */ /* 0x000fe200078e02ff */
[----:B---3--:R-:W-:-:S04]  /*3d50*/  LEA R22, P2, R15, R224, 0x1 ;  /* 0x000000e00f167211 */ /* 0x008fc800078408ff */
[-C--:B------:R-:W-:Y:S01]  /*3d60*/  LEA.HI.X.SX32 R23, R15, R0.reuse, 0x1, P2 ;  /* 0x000000000f177211 */ /* 0x080fe200010f0eff */
[----:B-----5:R-:W-:Y:S01]  /*3d70*/  IMAD R24, R3, 0x1b, RZ ;  /* 0x0000001b03187824 */ /* 0x020fe200078e02ff */
[----:B------:R-:W-:Y:S01]  /*3d80*/  LEA.HI.X.SX32 R15, R13, R0, 0x1, P3 ;  /* 0x000000000d0f7211 */ /* 0x000fe200018f0eff */
[C---:B------:R-:W-:Y:S02]  /*3d90*/  IMAD.SHL.U32 R13, R3.reuse, 0x10, RZ ;  /* 0x00000010030d7824 */ /* 0x040fe400078e00ff */
[----:B------:R0:W-:Y:S01]  /*3da0*/  STL.64 [R1+0x38], R22 ;  /* 0x0000381601007387 */ /* 0x0001e20000100a00 */
[----:B------:R-:W-:-:S03]  /*3db0*/  IMAD R25, R3, 0x1c, RZ ;  /* 0x0000001c03197824 */ /* 0x000fc600078e02ff */
[----:B------:R1:W-:Y:S04]  /*3dc0*/  STL.64 [R1+0x30], R18 ;  /* 0x0000301201007387 */ /* 0x0003e80000100a00 */
[----:B------:R3:W-:Y:S01]  /*3dd0*/  STL.64 [R1+0x28], R20 ;  /* 0x0000281401007387 */ /* 0x0007e20000100a00 */
[C---:B0-----:R-:W-:Y:S02]  /*3de0*/  IMAD R22, R3.reuse, 0x19, RZ ;  /* 0x0000001903167824 */ /* 0x041fe400078e02ff */
[----:B------:R-:W-:Y:S01]  /*3df0*/  IMAD R23, R3, 0x1a, RZ ;  /* 0x0000001a03177824 */ /* 0x000fe200078e02ff */
[----:B-1----:R-:W-:-:S04]  /*3e00*/  LEA R18, P2, R11, R224, 0x1 ;  /* 0x000000e00b127211 */ /* 0x002fc800078408ff */
[----:B------:R-:W-:Y:S01]  /*3e10*/  LEA.HI.X.SX32 R19, R11, R0, 0x1, P2 ;  /* 0x000000000b137211 */ /* 0x000fe200010f0eff */
[C---:B---3--:R-:W-:Y:S01]  /*3e20*/  IMAD R20, R3.reuse, 0x17, RZ ;  /* 0x0000001703147824 */ /* 0x048fe200078e02ff */
[C---:B------:R-:W-:Y:S01]  /*3e30*/  LEA R11, R8.reuse, R10, 0x1 ;  /* 0x0000000a080b7211 */ /* 0x040fe200078e08ff */
[----:B------:R-:W-:Y:S01]  /*3e40*/  IMAD R21, R3, 0x18, RZ ;  /* 0x0000001803157824 */ /* 0x000fe200078e02ff */
[C---:B------:R-:W-:Y:S01]  /*3e50*/  LEA R16, P2, R5.reuse, R224, 0x1 ;  /* 0x000000e005107211 */ /* 0x040fe200078408ff */
[----:B------:R0:W-:Y:S01]  /*3e60*/  STL.64 [R1+0x20], R18 ;  /* 0x0000201201007387 */ /* 0x0001e20000100a00 */
[----:B------:R-:W-:Y:S02]  /*3e70*/  LEA R2, R8, R11, 0x1 ;  /* 0x0000000b08027211 */ /* 0x000fe400078e08ff */
[----:B------:R-:W-:Y:S01]  /*3e80*/  LEA.HI.X.SX32 R17, R5, R0, 0x1, P2 ;  /* 0x0000000005117211 */ /* 0x000fe200010f0eff */
[----:B------:R1:W-:Y:S01]  /*3e90*/  STL.64 [R1+0x18], R14 ;  /* 0x0000180e01007387 */ /* 0x0003e20000100a00 */
[----:B------:R-:W-:-:S04]  /*3ea0*/  LEA R244, P2, R10, R224, 0x1 ;  /* 0x000000e00af47211 */ /* 0x000fc800078408ff */
[----:B------:R-:W-:Y:S01]  /*3eb0*/  LEA.HI.X.SX32 R245, R10, R0, 0x1, P2 ;  /* 0x000000000af57211 */ /* 0x000fe200010f0eff */
[----:B------:R-:W-:Y:S01]  /*3ec0*/  IMAD R10, R3, 0xd, RZ ;  /* 0x0000000d030a7824 */ /* 0x000fe200078e02ff */
[----:B0-----:R-:W-:-:S04]  /*3ed0*/  LEA R18, P1, R4, R224, 0x1 ;  /* 0x000000e004127211 */ /* 0x001fc800078208ff */
[----:B------:R-:W-:Y:S01]  /*3ee0*/  LEA.HI.X.SX32 R19, R4, R0, 0x1, P1 ;  /* 0x0000000004137211 */ /* 0x000fe200008f0eff */
[----:B------:R-:W-:Y:S01]  /*3ef0*/  IMAD R4, R8, 0x2, R2 ;  /* 0x0000000208047824 */ /* 0x000fe200078e0202 */
[-C--:B-1----:R-:W-:Y:S02]  /*3f00*/  LEA R14, P3, R12, R224.reuse, 0x1 ;  /* 0x000000e00c0e7211 */ /* 0x082fe400078608ff */
[----:B------:R-:W-:Y:S01]  /*3f10*/  LEA R250, P1, R9, R224, 0x1 ;  /* 0x000000e009fa7211 */ /* 0x000fe200078208ff */
[----:B------:R0:W-:Y:S01]  /*3f20*/  STL.64 [R1+0x10], R18 ;  /* 0x0000101201007387 */ /* 0x0001e20000100a00 */
[----:B------:R-:W-:Y:S02]  /*3f30*/  LEA R5, R8, R4, 0x1 ;  /* 0x0000000408057211 */ /* 0x000fe400078e08ff */
[----:B------:R-:W-:Y:S01]  /*3f40*/  LEA.HI.X.SX32 R15, R12, R0, 0x1, P3 ;  /* 0x000000000c0f7211 */ /* 0x000fe200018f0eff */
[----:B------:R1:W-:Y:S01]  /*3f50*/  STL.64 [R1+0x8], R16 ;  /* 0x0000081001007387 */ /* 0x0003e20000100a00 */
[----:B------:R-:W-:Y:S01]  /*3f60*/  LEA R240, P3, R11, R224, 0x1 ;  /* 0x000000e00bf07211 */ /* 0x000fe200078608ff */
[----:B------:R-:W-:Y:S01]  /*3f70*/  IMAD R12, R3, 0xf, RZ ;  /* 0x0000000f030c7824 */ /* 0x000fe200078e02ff */
[----:B------:R-:W-:Y:S01]  /*3f80*/  LEA R8, R8, R5, 0x1 ;  /* 0x0000000508087211 */ /* 0x000fe200078e08ff */
[----:B------:R3:W-:Y:S01]  /*3f90*/  STL.64 [R1], R14 ;  /* 0x0000000e01007387 */ /* 0x0007e20000100a00 */
[----:B------:R-:W-:-:S02]  /*3fa0*/  LEA.HI.X.SX32 R251, R9, R0, 0x1, P1 ;  /* 0x0000000009fb7211 */ /* 0x000fc400008f0eff */
[----:B------:R-:W-:Y:S01]  /*3fb0*/  LEA.HI.X.SX32 R241, R11, R0, 0x1, P3 ;  /* 0x000000000bf17211 */ /* 0x000fe200018f0eff */
[C---:B------:R-:W-:Y:S01]  /*3fc0*/  IMAD R11, R3.reuse, 0xe, RZ ;  /* 0x0000000e030b7824 */ /* 0x040fe200078e02ff */
[-C--:B------:R-:W-:Y:S01]  /*3fd0*/  LEA R236, P1, R2, R224.reuse, 0x1 ;  /* 0x000000e002ec7211 */ /* 0x080fe200078208ff */
[C---:B0-----:R-:W-:Y:S01]  /*3fe0*/  IMAD R18, R3.reuse, 0x15, RZ ;  /* 0x0000001503127824 */ /* 0x041fe200078e02ff */
[-C--:B------:R-:W-:Y:S01]  /*3ff0*/  LEA R232, P2, R4, R224.reuse, 0x1 ;  /* 0x000000e004e87211 */ /* 0x080fe200078408ff */
[----:B-1----:R-:W-:Y:S01]  /*4000*/  IMAD R16, R3, 0x13, RZ ;  /* 0x0000001303107824 */ /* 0x002fe200078e02ff */
[-C--:B------:R-:W-:Y:S01]  /*4010*/  LEA R228, P3, R5, R224.reuse, 0x1 ;  /* 0x000000e005e47211 */ /* 0x080fe200078608ff */
[C---:B------:R-:W-:Y:S01]  /*4020*/  IMAD R17, R3.reuse, 0x14, RZ ;  /* 0x0000001403117824 */ /* 0x040fe200078e02ff */
[----:B------:R-:W-:Y:S01]  /*4030*/  LEA R224, P4, R8, R224, 0x1 ;  /* 0x000000e008e07211 */ /* 0x000fe200078808ff */
[C---:B---3--:R-:W-:Y:S01]  /*4040*/  IMAD R14, R3.reuse, 0x11, RZ ;  /* 0x00000011030e7824 */ /* 0x048fe200078e02ff */
[-C--:B------:R-:W-:Y:S01]  /*4050*/  LEA.HI.X.SX32 R237, R2, R0.reuse, 0x1, P1 ;  /* 0x0000000002ed7211 */ /* 0x080fe200008f0eff */
[C---:B------:R-:W-:Y:S01]  /*4060*/  IMAD R2, R3.reuse, 0xa, RZ ;  /* 0x0000000a03027824 */ /* 0x040fe200078e02ff */
[-C--:B------:R-:W-:Y:S01]  /*4070*/  LEA.HI.X.SX32 R233, R4, R0.reuse, 0x1, P2 ;  /* 0x0000000004e97211 */ /* 0x080fe200010f0eff */
[----:B------:R-:W-:Y:S01]  /*4080*/  IMAD R4, R3, 0xb, RZ ;  /* 0x0000000b03047824 */ /* 0x000fe200078e02ff */
[-C--:B------:R-:W-:Y:S01]  /*4090*/  LEA.HI.X.SX32 R229, R5, R0.reuse, 0x1, P3 ;  /* 0x0000000005e57211 */ /* 0x080fe200018f0eff */
[----:B------:R-:W-:Y:S01]  /*40a0*/  IMAD.WIDE R126, R2, 0x2, R154 ;  /* 0x00000002027e7825 */ /* 0x000fe200078e029a */
[----:B------:R-:W-:-:S02]  /*40b0*/  LEA.HI.X.SX32 R225, R8, R0, 0x1, P4 ;  /* 0x0000000008e17211 */ /* 0x000fc400020f0eff */
[----:B------:R-:W-:Y:S01]  /*40c0*/  CS2R R8, SRZ ;  /* 0x0000000000087805 */ /* 0x000fe2000001ff00 */
[C---:B------:R-:W-:Y:S02]  /*40d0*/  IMAD R0, R3.reuse, 0x9, RZ ;  /* 0x0000000903007824 */ /* 0x040fe400078e02ff */
[----:B------:R-:W-:Y:S02]  /*40e0*/  IMAD R5, R3, 0xc, RZ ;  /* 0x0000000c03057824 */ /* 0x000fe400078e02ff */
[----:B------:R-:W-:-:S04]  /*40f0*/  IMAD.WIDE R128, R0, 0x2, R154 ;  /* 0x0000000200807825 */ /* 0x000fc800078e029a */
[--C-:B------:R-:W-:Y:S01]  /*4100*/  IMAD.WIDE R124, R0, 0x2, R156.reuse ;  /* 0x00000002007c7825 */ /* 0x100fe200078e029c */
[----:B------:R0:W-:Y:S03]  /*4110*/  STL.64 [R1+0x730], R128 ;  /* 0x0007308001007387 */ /* 0x0001e60000100a00 */
[C---:B------:R-:W-:Y:S01]  /*4120*/  IMAD R15, R3.reuse, 0x12, RZ ;  /* 0x00000012030f7824 */ /* 0x040fe200078e02ff */
[----:B------:R1:W-:Y:S01]  /*4130*/  STL.64 [R1+0x728], R124 ;  /* 0x0007287c01007387 */ /* 0x0003e20000100a00 */
[C---:B------:R-:W-:Y:S02]  /*4140*/  IMAD R19, R3.reuse, 0x16, RZ ;  /* 0x0000001603137824 */ /* 0x040fe400078e02ff */
[----:B------:R-:W-:Y:S01]  /*4150*/  IMAD R3, R3, 0x3f, RZ ;  /* 0x0000003f03037824 */ /* 0x000fe200078e02ff */
[----:B------:R3:W-:Y:S01]  /*4160*/  STL.64 [R1+0x720], R126 ;  /* 0x0007207e01007387 */ /* 0x0007e20000100a00 */
[----:B0-----:R-:W-:-:S04]  /*4170*/  IMAD.WIDE R128, R2, 0x2, R156 ;  /* 0x0000000202807825 */ /* 0x001fc800078e029c */
[C---:B-1----:R-:W-:Y:S01]  /*4180*/  IMAD.WIDE R124, R4.reuse, 0x2, R154 ;  /* 0x00000002047c7825 */ /* 0x042fe200078e029a */
[----:B------:R0:W-:Y:S03]  /*4190*/  STL.64 [R1+0x718], R128 ;  /* 0x0007188001007387 */ /* 0x0001e60000100a00 */
[----:B---3--:R-:W-:Y:S01]  /*41a0*/  IMAD.WIDE R126, R4, 0x2, R156 ;  /* 0x00000002047e7825 */ /* 0x008fe200078e029c */
[----:B------:R1:W-:Y:S04]  /*41b0*/  STL.64 [R1+0x710], R124 ;  /* 0x0007107c01007387 */ /* 0x0003e80000100a00 */
[----:B------:R3:W-:Y:S01]  /*41c0*/  STL.64 [R1+0x708], R126 ;  /* 0x0007087e01007387 */ /* 0x0007e20000100a00 */
[----:B0-----:R-:W-:-:S04]  /*41d0*/  IMAD.WIDE R128, R5, 0x2, R154 ;  /* 0x0000000205807825 */ /* 0x001fc800078e029a */
[----:B-1----:R-:W-:Y:S01]  /*41e0*/  IMAD.WIDE R124, R5, 0x2, R156 ;  /* 0x00000002057c7825 */ /* 0x002fe200078e029c */
[----:B------:R-:W-:Y:S03]  /*41f0*/  STL.64 [R1+0x700], R128 ;  /* 0x0007008001007387 */ /* 0x000fe60000100a00 */
[C---:B---3--:R-:W-:Y:S01]  /*4200*/  IMAD.WIDE R126, R10.reuse, 0x2, R154 ;  /* 0x000000020a7e7825 */ /* 0x048fe200078e029a */
[----:B------:R0:W-:Y:S03]  /*4210*/  STL.64 [R1+0x6f8], R124 ;  /* 0x0006f87c01007387 */ /* 0x0001e60000100a00 */
[----:B------:R-:W-:Y:S01]  /*4220*/  IMAD.WIDE R4, R10, 0x2, R156 ;  /* 0x000000020a047825 */ /* 0x000fe200078e029c */
[----:B------:R-:W-:Y:S04]  /*4230*/  STL.64 [R1+0x6f0], R126 ;  /* 0x0006f07e01007387 */ /* 0x000fe80000100a00 */
[----:B------:R1:W-:Y:S01]  /*4240*/  STL.64 [R1+0x6e8], R4 ;  /* 0x0006e80401007387 */ /* 0x0003e20000100a00 */
[----:B0-----:R-:W-:-:S04]  /*4250*/  IMAD.WIDE R124, R11, 0x2, R154 ;  /* 0x000000020b7c7825 */ /* 0x001fc800078e029a */
[----:B------:R-:W-:Y:S01]  /*4260*/  IMAD.WIDE R10, R11, 0x2, R156 ;  /* 0x000000020b0a7825 */ /* 0x000fe200078e029c */
[----:B------:R0:W-:Y:S03]  /*4270*/  STL.64 [R1+0x6e0], R124 ;  /* 0x0006e07c01007387 */ /* 0x0001e60000100a00 */
[C---:B-1----:R-:W-:Y:S01]  /*4280*/  IMAD.WIDE R4, R12.reuse, 0x2, R154 ;  /* 0x000000020c047825 */ /* 0x042fe200078e029a */
[----:B------:R1:W-:Y:S04]  /*4290*/  STL.64 [R1+0x6d8], R10 ;  /* 0x0006d80a01007387 */ /* 0x0003e80000100a00 */
[----:B------:R3:W-:Y:S01]  /*42a0*/  STL.64 [R1+0x6d0], R4 ;  /* 0x0006d00401007387 */ /* 0x0007e20000100a00 */
[----:B0-----:R-:W-:-:S04]  /*42b0*/  IMAD.WIDE R124, R12, 0x2, R156 ;  /* 0x000000020c7c7825 */ /* 0x001fc800078e029c */
[C---:B-1----:R-:W-:Y:S01]  /*42c0*/  IMAD.WIDE R10, R13.reuse, 0x2, R154 ;  /* 0x000000020d0a7825 */ /* 0x042fe200078e029a */
[----:B------:R-:W-:Y:S03]  /*42d0*/  STL.64 [R1+0x6c8], R124 ;  /* 0x0006c87c01007387 */ /* 0x000fe60000100a00 */
[----:B---3--:R-:W-:Y:S01]  /*42e0*/  IMAD.WIDE R4, R13, 0x2, R156 ;  /* 0x000000020d047825 */ /* 0x008fe200078e029c */
[----:B------:R0:W-:Y:S03]  /*42f0*/  STL.64 [R1+0x6c0], R10 ;  /* 0x0006c00a01007387 */ /* 0x0001e60000100a00 */
[C---:B------:R-:W-:Y:S01]  /*4300*/  IMAD.WIDE R12, R14.reuse, 0x2, R154 ;  /* 0x000000020e0c7825 */ /* 0x040fe200078e029a */
[----:B------:R1:W-:Y:S04]  /*4310*/  STL.64 [R1+0x6b8], R4 ;  /* 0x0006b80401007387 */ /* 0x0003e80000100a00 */
        /* <DEDUP_REMOVED lines=9> */
[----:B------:R0:W-:Y:S03]  /*43b0*/  STL.64 [R1+0x690], R10 ;  /* 0x0006900a01007387 */ /* 0x0001e60000100a00 */
[C---:B---3--:R-:W-:Y:S01]  /*43c0*/  IMAD.WIDE R12, R17.reuse, 0x2, R154 ;  /* 0x00000002110c7825 */ /* 0x048fe200078e029a */
        /* <DEDUP_REMOVED lines=173> */
[----:B------:R-:W-:Y:S01]  /*4ea0*/  IMAD.WIDE R2, R3, 0x2, R156 ;  /* 0x0000000203027825 */ /* 0x000fe200078e029c */
[----:B------:R3:W-:Y:S04]  /*4eb0*/  STL.64 [R1+0x3d0], R4 ;  /* 0x0003d00401007387 */ /* 0x0007e80000100a00 */
[----:B--2-4-:R3:W-:Y:S02]  /*4ec0*/  STL.64 [R1+0x3c8], R2 ;  /* 0x0003c80201007387 */ /* 0x0147e40000100a00 */
.L_x_1:
[----:B---3--:R-:W2:Y:S04]  /*4ed0*/  LDL.64 R10, [R1+0x730] ;  /* 0x00073000010a7983 */ /* 0x008ea80000100a00 */
[----:B------:R-:W3:Y:S04]  /*4ee0*/  LDL.64 R28, [R1+0x720] ;  /* 0x00072000011c7983 */ /* 0x000ee80000100a00 */
[----:B------:R-:W4:Y:S04]  /*4ef0*/  LDL.64 R22, [R1+0x718] ;  /* 0x0007180001167983 */ /* 0x000f280000100a00 */
[----:B------:R-:W5:Y:S04]  /*4f00*/  LDL.64 R18, [R1+0x728] ;  /* 0x0007280001127983 */ /* 0x000f680000100a00 */
[----:B------:R-:W4:Y:S04]  /*4f10*/  LDL.64 R16, [R1+0x710] ;  /* 0x0007100001107983 */ /* 0x000f280000100a00 */
[----:B------:R-:W4:Y:S04]  /*4f20*/  LDL.64 R12, [R1+0x708] ;  /* 0x00070800010c7983 */ /* 0x000f280000100a00 */
[----:B------:R-:W4:Y:S04]  /*4f30*/  LDL.64 R26, [R1+0x6f8] ;  /* 0x0006f800011a7983 */ /* 0x000f280000100a00 */
[----:B------:R-:W4:Y:S04]  /*4f40*/  LDL.64 R20, [R1+0x6f0] ;  /* 0x0006f00001147983 */ /* 0x000f280000100a00 */
[----:B------:R-:W4:Y:S01]  /*4f50*/  LDL.64 R14, [R1+0x6e8] ;  /* 0x0006e800010e7983 */ /* 0x000f220000100a00 */
[----:B------:R-:W-:-:S03]  /*4f60*/  IMAD.WIDE R4, R8, 0x2, R156 ;  /* 0x0000000208047825 */ /* 0x000fc600078e029c */
[----:B------:R-:W4:Y:S04]  /*4f70*/  LDL.64 R24, [R1+0x6d8] ;  /* 0x0006d80001187983 */ /* 0x000f280000100a00 */
[----:B------:R3:W4:Y:S04]  /*4f80*/  LDG.E.U16 R173, desc[UR10][R4.64] ;  /* 0x0000000a04ad7981 */ /* 0x000728000c1e1500 */
[----:B------:R-:W4:Y:S01]  /*4f90*/  LDL.64 R32, [R1+0x700] ;  /* 0x0007000001207983 */ /* 0x000f220000100a00 */
[----:B------:R-:W-:-:S03]  /*4fa0*/  IMAD.WIDE R2, R8, 0x2, R154 ;  /* 0x0000000208027825 */ /* 0x000fc600078e029a */
[----:B------:R-:W4:Y:S04]  /*4fb0*/  LDL.64 R46, [R1+0x6a8] ;  /* 0x0006a800012e7983 */ /* 0x000f280000100a00 */
[----:B------:R5:W4:Y:S04]  /*4fc0*/  LDG.E.U16 R175, desc[UR10][R2.64] ;  /* 0x0000000a02af7981 */ /* 0x000b28000c1e1500 */
[----:B------:R-:W4:Y:S04]  /*4fd0*/  LDL.64 R36, [R1+0x688] ;  /* 0x0006880001247983 */ /* 0x000f280000100a00 */
        /* <DEDUP_REMOVED lines=37> */
[----:B------:R-:W4:Y:S01]  /*5230*/  LDL.64 R212, [R1+0x3d0] ;  /* 0x0003d00001d47983 */ /* 0x000f220000100a00 */
[----:B------:R-:W0:Y:S03]  /*5240*/  S2R R249, SR_TID.X ;  /* 0x0000000000f97919 */ /* 0x000e260000002100 */
[----:B------:R-:W4:Y:S04]  /*5250*/  LDL.64 R230, [R1+0x138] ;  /* 0x0001380001e67983 */ /* 0x000f280000100a00 */
[----:B------:R-:W4:Y:S04]  /*5260*/  LDL.64 R234, [R1+0x100] ;  /* 0x0001000001ea7983 */ /* 0x000f280000100a00 */
[----:B------:R-:W4:Y:S04]  /*5270*/  LDL.64 R238, [R1+0xc0] ;  /* 0x0000c00001ee7983 */ /* 0x000f280000100a00 */
[----:B------:R-:W4:Y:S04]  /*5280*/  LDL.64 R246, [R1+0xf0] ;  /* 0x0000f00001f67983 */ /* 0x000f280000100a00 */
[----:B------:R-:W4:Y:S01]  /*5290*/  LDL.64 R242, [R1+0xb8] ;  /* 0x0000b80001f27983 */ /* 0x000f220000100a00 */
[----:B--2---:R-:W-:-:S04]  /*52a0*/  IMAD.WIDE R10, R8, 0x2, R10 ;  /* 0x00000002080a7825 */ /* 0x004fc800078e020a */
[C---:B---3--:R-:W-:Y:S01]  /*52b0*/  IMAD.WIDE R4, R8.reuse, 0x2, R28 ;  /* 0x0000000208047825 */ /* 0x048fe200078e021c */
[----:B------:R4:W2:Y:S04]  /*52c0*/  LDG.E.U16 R172, desc[UR10][R10.64] ;  /* 0x0000000a0aac7981 */ /* 0x0008a8000c1e1500 */
[----:B------:R-:W3:Y:S01]  /*52d0*/  LDL.64 R28, [R1+0x6c8] ;  /* 0x0006c800011c7983 */ /* 0x000ee20000100a00 */
[----:B-----5:R-:W-:-:S03]  /*52e0*/  IMAD.WIDE R2, R8, 0x2, R18 ;  /* 0x0000000208027825 */ /* 0x020fc600078e0212 */
[----:B------:R1:W5:Y:S01]  /*52f0*/  LDG.E.U16 R169, desc[UR10][R4.64] ;  /* 0x0000000a04a97981 */ /* 0x000362000c1e1500 */
[----:B----4-:R-:W-:-:S03]  /*5300*/  IMAD.WIDE R10, R8, 0x2, R22 ;  /* 0x00000002080a7825 */ /* 0x010fc600078e0216 */
[----:B------:R4:W2:Y:S04]  /*5310*/  LDG.E.U16 R171, desc[UR10][R2.64] ;  /* 0x0000000a02ab7981 */ /* 0x0008a8000c1e1500 */
[----:B------:R-:W2:Y:S01]  /*5320*/  LDL.64 R22, [R1+0x6c0] ;  /* 0x0006c00001167983 */ /* 0x000ea20000100a00 */
[----:B-1----:R-:W-:-:S03]  /*5330*/  IMAD.WIDE R4, R8, 0x2, R12 ;  /* 0x0000000208047825 */ /* 0x002fc600078e020c */
[----:B------:R-:W5:Y:S01]  /*5340*/  LDL.64 R12, [R1+0x6b0] ;  /* 0x0006b000010c7983 */ /* 0x000f620000100a00 */
[----:B----4-:R-:W-:-:S03]  /*5350*/  IMAD.WIDE R2, R8, 0x2, R16 ;  /* 0x0000000208027825 */ /* 0x010fc600078e0210 */
[----:B------:R-:W4:Y:S04]  /*5360*/  LDL.64 R16, [R1+0x6b8] ;  /* 0x0006b80001107983 */ /* 0x000f280000100a00 */
[----:B------:R1:W4:Y:S01]  /*5370*/  LDG.E.U16 R127, desc[UR10][R2.64] ;  /* 0x0000000a027f7981 */ /* 0x000322000c1e1500 */
[----:B------:R-:W-:-:S03]  /*5380*/  IMAD.WIDE R42, R8, 0x2, R20 ;  /* 0x00000002082a7825 */ /* 0x000fc600078e0214 */
[----:B------:R-:W4:Y:S04]  /*5390*/  LDL.64 R20, [R1+0x698] ;  /* 0x0006980001147983 */ /* 0x000f280000100a00 */
[----:B------:R0:W4:Y:S01]  /*53a0*/  LDG.E.U16 R126, desc[UR10][R4.64] ;  /* 0x0000000a047e7981 */ /* 0x000122000c1e1500 */
[----:B-1----:R-:W-:-:S03]  /*53b0*/  IMAD.WIDE R2, R8, 0x2, R26 ;  /* 0x0000000208027825 */ /* 0x002fc600078e021a */
[----:B------:R-:W4:Y:S04]  /*53c0*/  LDL.64 R26, [R1+0x6a0] ;  /* 0x0006a000011a7983 */ /* 0x000f280000100a00 */
[----:B------:R1:W4:Y:S01]  /*53d0*/  LDG.E.U16 R115, desc[UR10][R2.64] ;  /* 0x0000000a02737981 */ /* 0x000322000c1e1500 */
[----:B0-----:R-:W-:-:S03]  /*53e0*/  IMAD.WIDE R4, R8, 0x2, R14 ;  /* 0x0000000208047825 */ /* 0x001fc600078e020e */
[----:B------:R-:W4:Y:S04]  /*53f0*/  LDL.64 R14, [R1+0x690] ;  /* 0x00069000010e7983 */ /* 0x000f280000100a00 */
[----:B------:R3:W4:Y:S01]  /*5400*/  LDG.E.U16 R137, desc[UR10][R10.64] ;  /* 0x0000000a0a897981 */ /* 0x000722000c1e1500 */
[----:B-1----:R-:W-:-:S03]  /*5410*/  IMAD.WIDE R2, R8, 0x2, R24 ;  /* 0x0000000208027825 */ /* 0x002fc600078e0218 */
[----:B------:R-:W4:Y:S01]  /*5420*/  LDL.64 R24, [R1+0x678] ;  /* 0x0006780001187983 */ /* 0x000f220000100a00 */
[----:B------:R-:W-:-:S03]  /*5430*/  IMAD.WIDE R116, R8, 0x2, R32 ;  /* 0x0000000208747825 */ /* 0x000fc600078e0220 */
[----:B------:R-:W4:Y:S04]  /*5440*/  LDL.64 R32, [R1+0x658] ;  /* 0x0006580001207983 */ /* 0x000f280000100a00 */
[----:B------:R-:W4:Y:S04]  /*5450*/  LDG.E.U16 R41, desc[UR10][R4.64] ;  /* 0x0000000a04297981 */ /* 0x000f28000c1e1500 */
[----:B------:R-:W4:Y:S04]  /*5460*/  LDL.64 R18, [R1+0x6d0] ;  /* 0x0006d00001127983 */ /* 0x000f280000100a00 */
[----:B------:R-:W4:Y:S04]  /*5470*/  LDG.E.U16 R42, desc[UR10][R42.64] ;  /* 0x0000000a2a2a7981 */ /* 0x000f28000c1e1500 */
[----:B------:R-:W4:Y:S01]  /*5480*/  LDG.E.U16 R116, desc[UR10][R116.64] ;  /* 0x0000000a74747981 */ /* 0x000f22000c1e1500 */
[----:B---3--:R-:W-:-:S03]  /*5490*/  IMAD.WIDE R10, R8, 0x2, R28 ;  /* 0x00000002080a7825 */ /* 0x008fc600078e021c */
[----:B------:R2:W3:Y:S02]  /*54a0*/  LDG.E.U16 R29, desc[UR10][R2.64] ;  /* 0x0000000a021d7981 */ /* 0x0004e4000c1e1500 */
[C---:B--2---:R-:W-:Y:S02]  /*54b0*/  IMAD.WIDE R2, R8.reuse, 0x2, R22 ;  /* 0x0000000208027825 */ /* 0x044fe400078e0216 */
[----:B------:R-:W2:Y:S02]  /*54c0*/  LDL.64 R22, [R1+0x668] ;  /* 0x0006680001167983 */ /* 0x000ea40000100a00 */
[C---:B-----5:R-:W-:Y:S02]  /*54d0*/  IMAD.WIDE R12, R8.reuse, 0x2, R12 ;  /* 0x00000002080c7825 */ /* 0x060fe400078e020c */
[----:B------:R-:W5:Y:S02]  /*54e0*/  LDG.E.U16 R2, desc[UR10][R2.64] ;  /* 0x0000000a02027981 */ /* 0x000f64000c1e1500 */
[----:B----4-:R-:W-:-:S02]  /*54f0*/  IMAD.WIDE R4, R8, 0x2, R16 ;  /* 0x0000000208047825 */ /* 0x010fc400078e0210 */
[----:B------:R0:W4:Y:S04]  /*5500*/  LDG.E.U16 R17, desc[UR10][R10.64] ;  /* 0x0000000a0a117981 */ /* 0x000128000c1e1500 */
[----:B------:R1:W3:Y:S04]  /*5510*/  LDG.E.U16 R145, desc[UR10][R12.64] ;  /* 0x0000000a0c917981 */ /* 0x0002e8000c1e1500 */
[----:B------:R1:W3:Y:S01]  /*5520*/  LDG.E.U16 R3, desc[UR10][R4.64] ;  /* 0x0000000a04037981 */ /* 0x0002e2000c1e1500 */
[----:B0-----:R-:W-:-:S03]  /*5530*/  IMAD.WIDE R10, R8, 0x2, R46 ;  /* 0x00000002080a7825 */ /* 0x001fc600078e022e */
[----:B------:R-:W3:Y:S01]  /*5540*/  LDL.64 R46, [R1+0x650] ;  /* 0x00065000012e7983 */ /* 0x000ee20000100a00 */
[----:B-1----:R-:W-:-:S03]  /*5550*/  IMAD.WIDE R12, R8, 0x2, R20 ;  /* 0x00000002080c7825 */ /* 0x002fc600078e0214 */
[----:B------:R0:W4:Y:S01]  /*5560*/  LDG.E.U16 R144, desc[UR10][R10.64] ;  /* 0x0000000a0a907981 */ /* 0x000122000c1e1500 */
[----:B------:R-:W-:-:S03]  /*5570*/  IMAD.WIDE R4, R8, 0x2, R26 ;  /* 0x0000000208047825 */ /* 0x000fc600078e021a */
[----:B------:R-:W4:Y:S04]  /*5580*/  LDL.64 R26, [R1+0x648] ;  /* 0x00064800011a7983 */ /* 0x000f280000100a00 */
[----:B------:R1:W5:Y:S01]  /*5590*/  LDG.E.U16 R136, desc[UR10][R4.64] ;  /* 0x0000000a04887981 */ /* 0x000362000c1e1500 */
[----:B0-----:R-:W-:-:S03]  /*55a0*/  IMAD.WIDE R10, R8, 0x2, R14 ;  /* 0x00000002080a7825 */ /* 0x001fc600078e020e */
[----:B------:R-:W5:Y:S04]  /*55b0*/  LDL.64 R20, [R1+0x640] ;  /* 0x0006400001147983 */ /* 0x000f680000100a00 */
[----:B------:R-:W5:Y:S01]  /*55c0*/  LDL.64 R14, [R1+0x638] ;  /* 0x00063800010e7983 */ /* 0x000f620000100a00 */
[----:B-1----:R-:W-:-:S03]  /*55d0*/  IMAD.WIDE R4, R8, 0x2, R36 ;  /* 0x0000000208047825 */ /* 0x002fc600078e0224 */
[----:B------:R-:W5:Y:S04]  /*55e0*/  LDL.64 R36, [R1+0x630] ;  /* 0x0006300001247983 */ /* 0x000f680000100a00 */
[----:B------:R0:W5:Y:S04]  /*55f0*/  LDG.E.U16 R135, desc[UR10][R12.64] ;  /* 0x0000000a0c877981 */ /* 0x000168000c1e1500 */
[----:B------:R1:W5:Y:S04]  /*5600*/  LDG.E.U16 R125, desc[UR10][R10.64] ;  /* 0x0000000a0a7d7981 */ /* 0x000368000c1e1500 */
[----:B------:R1:W5:Y:S01]  /*5610*/  LDG.E.U16 R124, desc[UR10][R4.64] ;  /* 0x0000000a047c7981 */ /* 0x000362000c1e1500 */
[----:B0-----:R-:W-:-:S03]  /*5620*/  IMAD.WIDE R12, R8, 0x2, R44 ;  /* 0x00000002080c7825 */ /* 0x001fc600078e022c */
[----:B------:R-:W5:Y:S01]  /*5630*/  LDL.64 R44, [R1+0x628] ;  /* 0x00062800012c7983 */ /* 0x000f620000100a00 */
[----:B-1----:R-:W-:-:S03]  /*5640*/  IMAD.WIDE R10, R8, 0x2, R24 ;  /* 0x00000002080a7825 */ /* 0x002fc600078e0218 */
[----:B------:R-:W5:Y:S01]  /*5650*/  LDL.64 R24, [R1+0x620] ;  /* 0x0006200001187983 */ /* 0x000f620000100a00 */
[----:B------:R-:W-:-:S03]  /*5660*/  IMAD.WIDE R4, R8, 0x2, R34 ;  /* 0x0000000208047825 */ /* 0x000fc600078e0222 */
[----:B------:R-:W5:Y:S04]  /*5670*/  LDL.64 R34, [R1+0x618] ;  /* 0x0006180001227983 */ /* 0x000f680000100a00 */
[----:B------:R-:W5:Y:S04]  /*5680*/  LDG.E.U16 R114, desc[UR10][R12.64] ;  /* 0x0000000a0c727981 */ /* 0x000f68000c1e1500 */
[----:B------:R0:W5:Y:S04]  /*5690*/  LDG.E.U16 R40, desc[UR10][R4.64] ;  /* 0x0000000a04287981 */ /* 0x000168000c1e1500 */
[----:B------:R1:W5:Y:S01]  /*56a0*/  LDG.E.U16 R113, desc[UR10][R10.64] ;  /* 0x0000000a0a717981 */ /* 0x000362000c1e1500 */
[----:B0-----:R-:W-:-:S03]  /*56b0*/  IMAD.WIDE R4, R8, 0x2, R32 ;  /* 0x0000000208047825 */ /* 0x001fc600078e0220 */
[----:B------:R-:W5:Y:S01]  /*56c0*/  LDL.64 R32, [R1+0x600] ;  /* 0x0006000001207983 */ /* 0x000f620000100a00 */
[----:B-1----:R-:W-:-:S05]  /*56d0*/  IMAD.WIDE R10, R8, 0x2, R38 ;  /* 0x00000002080a7825 */ /* 0x002fca00078e0226 */
[----:B------:R-:W5:Y:S01]  /*56e0*/  LDG.E.U16 R28, desc[UR10][R10.64] ;  /* 0x0000000a0a1c7981 */ /* 0x000f62000c1e1500 */
[----:B--2---:R-:W-:-:S03]  /*56f0*/  IMAD.WIDE R12, R8, 0x2, R22 ;  /* 0x00000002080c7825 */ /* 0x004fc600078e0216 */
[----:B------:R-:W2:Y:S04]  /*5700*/  LDL.64 R22, [R1+0x610] ;  /* 0x0006100001167983 */ /* 0x000ea80000100a00 */
[----:B------:R3:W2:Y:S02]  /*5710*/  LDG.E.U16 R39, desc[UR10][R12.64] ;  /* 0x0000000a0c277981 */ /* 0x0006a4000c1e1500 */
[C---:B---3--:R-:W-:Y:S02]  /*5720*/  IMAD.WIDE R12, R8.reuse, 0x2, R46 ;  /* 0x00000002080c7825 */ /* 0x048fe400078e022e */
[----:B------:R-:W3:Y:S04]  /*5730*/  LDL.64 R46, [R1+0x5e8] ;  /* 0x0005e800012e7983 */ /* 0x000ee80000100a00 */
[----:B------:R-:W3:Y:S01]  /*5740*/  LDG.E.U16 R16, desc[UR10][R12.64] ;  /* 0x0000000a0c107981 */ /* 0x000ee2000c1e1500 */
[----:B----4-:R-:W-:-:S03]  /*5750*/  IMAD.WIDE R10, R8, 0x2, R26 ;  /* 0x00000002080a7825 */ /* 0x010fc600078e021a */
[----:B------:R5:W4:Y:S02]  /*5760*/  LDG.E.U16 R27, desc[UR10][R4.64] ;  /* 0x0000000a041b7981 */ /* 0x000b24000c1e1500 */
[----:B-----5:R-:W-:-:S04]  /*5770*/  IMAD.WIDE R4, R8, 0x2, R20 ;  /* 0x0000000208047825 */ /* 0x020fc800078e0214 */
[C---:B------:R-:W-:Y:S02]  /*5780*/  IMAD.WIDE R20, R8.reuse, 0x2, R14 ;  /* 0x0000000208147825 */ /* 0x040fe400078e020e */
[----:B------:R0:W5:Y:S02]  /*5790*/  LDG.E.U16 R15, desc[UR10][R10.64] ;  /* 0x0000000a0a0f7981 */ /* 0x000164000c1e1500 */
[C---:B------:R-:W-:Y:S02]  /*57a0*/  IMAD.WIDE R12, R8.reuse, 0x2, R36 ;  /* 0x00000002080c7825 */ /* 0x040fe400078e0224 */
[----:B------:R-:W4:Y:S02]  /*57b0*/  LDL.64 R36, [R1+0x5d8] ;  /* 0x0005d80001247983 */ /* 0x000f240000100a00 */
[C---:B------:R-:W-:Y:S02]  /*57c0*/  IMAD.WIDE R18, R8.reuse, 0x2, R18 ;  /* 0x0000000208127825 */ /* 0x040fe400078e0212 */
[----:B------:R1:W5:Y:S04]  /*57d0*/  LDG.E.U16 R143, desc[UR10][R12.64] ;  /* 0x0000000a0c8f7981 */ /* 0x000368000c1e1500 */
[----:B------:R-:W5:Y:S01]  /*57e0*/  LDG.E.U16 R18, desc[UR10][R18.64] ;  /* 0x0000000a12127981 */ /* 0x000f62000c1e1500 */
[----:B0-----:R-:W-:-:S03]  /*57f0*/  IMAD.WIDE R10, R8, 0x2, R44 ;  /* 0x00000002080a7825 */ /* 0x001fc600078e022c */
[----:B------:R-:W5:Y:S04]  /*5800*/  LDL.64 R44, [R1+0x5d0] ;  /* 0x0005d000012c7983 */ /* 0x000f680000100a00 */
[----:B------:R-:W5:Y:S04]  /*5810*/  LDG.E.U16 R142, desc[UR10][R10.64] ;  /* 0x0000000a0a8e7981 */ /* 0x000f68000c1e1500 */
[----:B------:R0:W5:Y:S01]  /*5820*/  LDG.E.U16 R19, desc[UR10][R4.64] ;  /* 0x0000000a04137981 */ /* 0x000162000c1e1500 */
[----:B-1----:R-:W-:-:S03]  /*5830*/  IMAD.WIDE R12, R8, 0x2, R34 ;  /* 0x00000002080c7825 */ /* 0x002fc600078e0222 */
[----:B------:R-:W5:Y:S04]  /*5840*/  LDL.64 R34, [R1+0x5c0] ;  /* 0x0005c00001227983 */ /* 0x000f680000100a00 */
[----:B------:R1:W5:Y:S01]  /*5850*/  LDG.E.U16 R133, desc[UR10][R12.64] ;  /* 0x0000000a0c857981 */ /* 0x000362000c1e1500 */
[----:B0-----:R-:W-:-:S03]  /*5860*/  IMAD.WIDE R4, R8, 0x2, R24 ;  /* 0x0000000208047825 */ /* 0x001fc600078e0218 */
[----:B------:R-:W5:Y:S04]  /*5870*/  LDL.64 R24, [R1+0x5c8] ;  /* 0x0005c80001187983 */ /* 0x000f680000100a00 */
[----:B------:R0:W5:Y:S01]  /*5880*/  LDG.E.U16 R134, desc[UR10][R4.64] ;  /* 0x0000000a04867981 */ /* 0x000162000c1e1500 */
[----:B-1----:R-:W-:-:S03]  /*5890*/  IMAD.WIDE R12, R8, 0x2, R32 ;  /* 0x00000002080c7825 */ /* 0x002fc600078e0220 */
[----:B------:R-:W5:Y:S04]  /*58a0*/  LDL.64 R32, [R1+0x5b0] ;  /* 0x0005b00001207983 */ /* 0x000f680000100a00 */
[----:B------:R-:W5:Y:S01]  /*58b0*/  LDG.E.U16 R112, desc[UR10][R12.64] ;  /* 0x0000000a0c707981 */ /* 0x000f62000c1e1500 */
[----:B0-----:R-:W-:-:S03]  /*58c0*/  IMAD.WIDE R4, R8, 0x2, R122 ;  /* 0x0000000208047825 */ /* 0x001fc600078e027a */
[----:B------:R-:W5:Y:S04]  /*58d0*/  LDG.E.U16 R20, desc[UR10][R20.64] ;  /* 0x0000000a14147981 */ /* 0x000f68000c1e1500 */
[----:B------:R0:W5:Y:S02]  /*58e0*/  LDG.E.U16 R122, desc[UR10][R4.64] ;  /* 0x0000000a047a7981 */ /* 0x000164000c1e1500 */
[C---:B0-----:R-:W-:Y:S02]  /*58f0*/  IMAD.WIDE R4, R8.reuse, 0x2, R120 ;  /* 0x0000000208047825 */ /* 0x041fe400078e0278 */
[----:B------:R-:W5:Y:S04]  /*5900*/  LDL.64 R120, [R1+0x580] ;  /* 0x0005800001787983 */ /* 0x000f680000100a00 */
[----:B------:R-:W5:Y:S01]  /*5910*/  LDG.E.U16 R38, desc[UR10][R4.64] ;  /* 0x0000000a04267981 */ /* 0x000f62000c1e1500 */
[----:B--2---:R-:W-:-:S03]  /*5920*/  IMAD.WIDE R10, R8, 0x2, R22 ;  /* 0x00000002080a7825 */ /* 0x004fc600078e0216 */
[----:B------:R-:W2:Y:S04]  /*5930*/  LDL.64 R22, [R1+0x5b8] ;  /* 0x0005b80001167983 */ /* 0x000ea80000100a00 */
[----:B------:R0:W2:Y:S02]  /*5940*/  LDG.E.U16 R123, desc[UR10][R10.64] ;  /* 0x0000000a0a7b7981 */ /* 0x0000a4000c1e1500 */
[C---:B0-----:R-:W-:Y:S02]  /*5950*/  IMAD.WIDE R10, R8.reuse, 0x2, R128 ;  /* 0x00000002080a7825 */ /* 0x041fe400078e0280 */
[----:B------:R-:W2:Y:S02]  /*5960*/  LDL.64 R128, [R1+0x588] ;  /* 0x0005880001807983 */ /* 0x000ea40000100a00 */
[----:B---3--:R-:W-:-:S02]  /*5970*/  IMAD.WIDE R12, R8, 0x2, R46 ;  /* 0x00000002080c7825 */ /* 0x008fc400078e022e */
[----:B------:R-:W3:Y:S02]  /*5980*/  LDG.E.U16 R47, desc[UR10][R10.64] ;  /* 0x0000000a0a2f7981 */ /* 0x000ee4000c1e1500 */
[C---:B----4-:R-:W-:Y:S02]  /*5990*/  IMAD.WIDE R4, R8.reuse, 0x2, R36 ;  /* 0x0000000208047825 */ /* 0x050fe400078e0224 */
[----:B------:R5:W4:Y:S02]  /*59a0*/  LDG.E.U16 R37, desc[UR10][R12.64] ;  /* 0x0000000a0c257981 */ /* 0x000b24000c1e1500 */
[C---:B-----5:R-:W-:Y:S02]  /*59b0*/  IMAD.WIDE R12, R8.reuse, 0x2, R44 ;  /* 0x00000002080c7825 */ /* 0x060fe400078e022c */
[----:B------:R-:W5:Y:S02]  /*59c0*/  LDL.64 R44, [R1+0x568] ;  /* 0x00056800012c7983 */ /* 0x000f640000100a00 */
[----:B------:R-:W-:-:S02]  /*59d0*/  IMAD.WIDE R10, R8, 0x2, R118 ;  /* 0x00000002080a7825 */ /* 0x000fc400078e0276 */
[----:B------:R-:W3:Y:S04]  /*59e0*/  LDG.E.U16 R14, desc[UR10][R12.64] ;  /* 0x0000000a0c0e7981 */ /* 0x000ee8000c1e1500 */
[----:B------:R0:W3:Y:S01]  /*59f0*/  LDG.E.U16 R26, desc[UR10][R10.64] ;  /* 0x0000000a0a1a7981 */ /* 0x0000e2000c1e1500 */
[----:B------:R-:W-:-:S03]  /*5a00*/  IMAD.WIDE R30, R8, 0x2, R30 ;  /* 0x00000002081e7825 */ /* 0x000fc600078e021e */
[----:B------:R-:W3:Y:S04]  /*5a10*/  LDL.64 R118, [R1+0x550] ;  /* 0x0005500001767983 */ /* 0x000ee80000100a00 */
[----:B------:R-:W3:Y:S01]  /*5a20*/  LDG.E.U16 R30, desc[UR10][R30.64] ;  /* 0x0000000a1e1e7981 */ /* 0x000ee2000c1e1500 */
[----:B0-----:R-:W-:-:S03]  /*5a30*/  IMAD.WIDE R10, R8, 0x2, R24 ;  /* 0x00000002080a7825 */ /* 0x001fc600078e0218 */
[----:B------:R0:W3:Y:S04]  /*5a40*/  LDG.E.U16 R25, desc[UR10][R4.64] ;  /* 0x0000000a04197981 */ /* 0x0000e8000c1e1500 */
[----:B------:R1:W4:Y:S01]  /*5a50*/  LDG.E.U16 R13, desc[UR10][R10.64] ;  /* 0x0000000a0a0d7981 */ /* 0x000322000c1e1500 */
[----:B------:R-:W-:-:S04]  /*5a60*/  IMAD.WIDE R32, R8, 0x2, R32 ;  /* 0x0000000208207825 */ /* 0x000fc800078e0220 */
[C---:B0-----:R-:W-:Y:S02]  /*5a70*/  IMAD.WIDE R4, R8.reuse, 0x2, R34 ;  /* 0x0000000208047825 */ /* 0x041fe400078e0222 */
[----:B------:R-:W4:Y:S02]  /*5a80*/  LDL.64 R34, [R1+0x558] ;  /* 0x0005580001227983 */ /* 0x000f240000100a00 */
[C---:B-1----:R-:W-:Y:S02]  /*5a90*/  IMAD.WIDE R10, R8.reuse, 0x2, R152 ;  /* 0x00000002080a7825 */ /* 0x042fe400078e0298 */
[----:B------:R-:W4:Y:S04]  /*5aa0*/  LDL.64 R152, [R1+0x540] ;  /* 0x0005400001987983 */ /* 0x000f280000100a00 */
[----:B------:R0:W4:Y:S04]  /*5ab0*/  LDG.E.U16 R0, desc[UR10][R10.64] ;  /* 0x0000000a0a007981 */ /* 0x000128000c1e1500 */
[----:B------:R-:W4:Y:S01]  /*5ac0*/  LDG.E.U16 R4, desc[UR10][R4.64] ;  /* 0x0000000a04047981 */ /* 0x000f22000c1e1500 */
[----:B0-----:R-:W-:-:S04]  /*5ad0*/  IMAD.WIDE R10, R8, 0x2, R130 ;  /* 0x00000002080a7825 */ /* 0x001fc800078e0282 */
[----:B--2---:R-:W-:-:S05]  /*5ae0*/  IMAD.WIDE R22, R8, 0x2, R22 ;  /* 0x0000000208167825 */ /* 0x004fca00078e0216 */
[----:B------:R0:W2:Y:S02]  /*5af0*/  LDG.E.U16 R31, desc[UR10][R22.64] ;  /* 0x0000000a161f7981 */ /* 0x0000a4000c1e1500 */
[C---:B0-----:R-:W-:Y:S02]  /*5b00*/  IMAD.WIDE R22, R8.reuse, 0x2, R140 ;  /* 0x0000000208167825 */ /* 0x041fe400078e028c */
[----:B------:R0:W2:Y:S04]  /*5b10*/  LDG.E.U16 R141, desc[UR10][R32.64] ;  /* 0x0000000a208d7981 */ /* 0x0000a8000c1e1500 */
[----:B------:R1:W2:Y:S01]  /*5b20*/  LDG.E.U16 R132, desc[UR10][R22.64] ;  /* 0x0000000a16847981 */ /* 0x0002a2000c1e1500 */
[----:B0-----:R-:W-:-:S03]  /*5b30*/  IMAD.WIDE R32, R8, 0x2, R150 ;  /* 0x0000000208207825 */ /* 0x001fc600078e0296 */
[----:B------:R-:W2:Y:S01]  /*5b40*/  LDL.64 R150, [R1+0x538] ;  /* 0x0005380001967983 */ /* 0x000ea20000100a00 */
[----:B-1----:R-:W-:-:S03]  /*5b50*/  IMAD.WIDE R22, R8, 0x2, R128 ;  /* 0x0000000208167825 */ /* 0x002fc600078e0280 */
[----:B------:R-:W2:Y:S04]  /*5b60*/  LDL.64 R128, [R1+0x530] ;  /* 0x0005300001807983 */ /* 0x000ea80000100a00 */
[----:B------:R0:W2:Y:S02]  /*5b70*/  LDG.E.U16 R131, desc[UR10][R32.64] ;  /* 0x0000000a20837981 */ /* 0x0000a4000c1e1500 */
[C---:B0-----:R-:W-:Y:S02]  /*5b80*/  IMAD.WIDE R32, R8.reuse, 0x2, R120 ;  /* 0x0000000208207825 */ /* 0x041fe400078e0278 */
[----:B------:R0:W2:Y:S04]  /*5b90*/  LDG.E.U16 R120, desc[UR10][R22.64] ;  /* 0x0000000a16787981 */ /* 0x0000a8000c1e1500 */
[----:B------:R1:W2:Y:S04]  /*5ba0*/  LDG.E.U16 R121, desc[UR10][R10.64] ;  /* 0x0000000a0a797981 */ /* 0x0002a8000c1e1500 */
[----:B------:R5:W2:Y:S01]  /*5bb0*/  LDG.E.U16 R46, desc[UR10][R32.64] ;  /* 0x0000000a202e7981 */ /* 0x000aa2000c1e1500 */
[----:B0-----:R-:W-:-:S03]  /*5bc0*/  IMAD.WIDE R22, R8, 0x2, R138 ;  /* 0x0000000208167825 */ /* 0x001fc600078e028a */
[----:B------:R-:W2:Y:S01]  /*5bd0*/  LDL.64 R138, [R1+0x518] ;  /* 0x00051800018a7983 */ /* 0x000ea20000100a00 */
[----:B-1----:R-:W-:-:S03]  /*5be0*/  IMAD.WIDE R10, R8, 0x2, R146 ;  /* 0x00000002080a7825 */ /* 0x002fc600078e0292 */
[----:B------:R-:W2:Y:S01]  /*5bf0*/  LDL.64 R146, [R1+0x520] ;  /* 0x0005200001927983 */ /* 0x000ea20000100a00 */
[----:B-----5:R-:W-:-:S03]  /*5c00*/  IMAD.WIDE R32, R8, 0x2, R44 ;  /* 0x0000000208207825 */ /* 0x020fc600078e022c */
[----:B------:R0:W5:Y:S04]  /*5c10*/  LDG.E.U16 R45, desc[UR10][R10.64] ;  /* 0x0000000a0a2d7981 */ /* 0x000168000c1e1500 */
[----:B------:R4:W5:Y:S01]  /*5c20*/  LDG.E.U16 R36, desc[UR10][R22.64] ;  /* 0x0000000a16247981 */ /* 0x000962000c1e1500 */
[----:B0-----:R-:W-:-:S03]  /*5c30*/  IMAD.WIDE R10, R8, 0x2, R148 ;  /* 0x00000002080a7825 */ /* 0x001fc600078e0294 */
[----:B------:R-:W5:Y:S01]  /*5c40*/  LDL.64 R148, [R1+0x508] ;  /* 0x0005080001947983 */ /* 0x000f620000100a00 */
[----:B---3--:R-:W-:-:S03]  /*5c50*/  IMAD.WIDE R118, R8, 0x2, R118 ;  /* 0x0000000208767825 */ /* 0x008fc600078e0276 */
[----:B------:R0:W3:Y:S04]  /*5c60*/  LDG.E.U16 R24, desc[UR10][R10.64] ;  /* 0x0000000a0a187981 */ /* 0x0000e8000c1e1500 */
[----:B------:R1:W3:Y:S01]  /*5c70*/  LDG.E.U16 R12, desc[UR10][R118.64] ;  /* 0x0000000a760c7981 */ /* 0x0002e2000c1e1500 */
[----:B----4-:R-:W-:-:S03]  /*5c80*/  IMAD.WIDE R22, R8, 0x2, R34 ;  /* 0x0000000208167825 */ /* 0x010fc600078e0222 */
[----:B------:R4:W3:Y:S01]  /*5c90*/  LDG.E.U16 R35, desc[UR10][R32.64] ;  /* 0x0000000a20237981 */ /* 0x0008e2000c1e1500 */
[----:B0-----:R-:W-:-:S03]  /*5ca0*/  IMAD.WIDE R10, R8, 0x2, R160 ;  /* 0x00000002080a7825 */ /* 0x001fc600078e02a0 */
[----:B------:R-:W3:Y:S01]  /*5cb0*/  LDL.64 R160, [R1+0x4b0] ;  /* 0x0004b00001a07983 */ /* 0x000ee20000100a00 */
[----:B-1----:R-:W-:-:S03]  /*5cc0*/  IMAD.WIDE R118, R8, 0x2, R158 ;  /* 0x0000000208767825 */ /* 0x002fc600078e029e */
[----:B------:R-:W3:Y:S01]  /*5cd0*/  LDL.64 R158, [R1+0x4d8] ;  /* 0x0004d800019e7983 */ /* 0x000ee20000100a00 */
[----:B----4-:R-:W-:-:S03]  /*5ce0*/  IMAD.WIDE R32, R8, 0x2, R152 ;  /* 0x0000000208207825 */ /* 0x010fc600078e0298 */
[----:B------:R-:W4:Y:S04]  /*5cf0*/  LDL.64 R152, [R1+0x4f8] ;  /* 0x0004f80001987983 */ /* 0x000f280000100a00 */
[----:B------:R-:W3:Y:S04]  /*5d00*/  LDG.E.U16 R23, desc[UR10][R22.64] ;  /* 0x0000000a16177981 */ /* 0x000ee8000c1e1500 */
[----:B------:R-:W3:Y:S04]  /*5d10*/  LDG.E.U16 R32, desc[UR10][R32.64] ;  /* 0x0000000a20207981 */ /* 0x000ee8000c1e1500 */
[----:B------:R-:W3:Y:S01]  /*5d20*/  LDG.E.U16 R11, desc[UR10][R10.64] ;  /* 0x0000000a0a0b7981 */ /* 0x000ee2000c1e1500 */
[----:B--2---:R-:W-:-:S05]  /*5d30*/  IMAD.WIDE R128, R8, 0x2, R128 ;  /* 0x0000000208807825 */ /* 0x004fca00078e0280 */
[----:B------:R0:W2:Y:S02]  /*5d40*/  LDG.E.U16 R140, desc[UR10][R128.64] ;  /* 0x0000000a808c7981 */ /* 0x0000a4000c1e1500 */
[C---:B0-----:R-:W-:Y:S02]  /*5d50*/  IMAD.WIDE R128, R8.reuse, 0x2, R138 ;  /* 0x0000000208807825 */ /* 0x041fe400078e028a */
[----:B------:R0:W2:Y:S02]  /*5d60*/  LDG.E.U16 R139, desc[UR10][R118.64] ;  /* 0x0000000a768b7981 */ /* 0x0000a4000c1e1500 */
[C---:B------:R-:W-:Y:S02]  /*5d70*/  IMAD.WIDE R146, R8.reuse, 0x2, R146 ;  /* 0x0000000208927825 */ /* 0x040fe400078e0292 */
[----:B------:R-:W2:Y:S04]  /*5d80*/  LDG.E.U16 R129, desc[UR10][R128.64] ;  /* 0x0000000a80817981 */ /* 0x000ea8000c1e1500 */
[----:B------:R-:W2:Y:S01]  /*5d90*/  LDG.E.U16 R130, desc[UR10][R146.64] ;  /* 0x0000000a92827981 */ /* 0x000ea2000c1e1500 */
[----:B0-----:R-:W-:-:S03]  /*5da0*/  IMAD.WIDE R118, R8, 0x2, R162 ;  /* 0x0000000208767825 */ /* 0x001fc600078e02a2 */
[----:B------:R-:W2:Y:S04]  /*5db0*/  LDL.64 R162, [R1+0x438] ;  /* 0x0004380001a27983 */ /* 0x000ea80000100a00 */
[----:B------:R-:W2:Y:S01]  /*5dc0*/  LDG.E.U16 R119, desc[UR10][R118.64] ;  /* 0x0000000a76777981 */ /* 0x000ea2000c1e1500 */
[----:B-----5:R-:W-:-:S05]  /*5dd0*/  IMAD.WIDE R148, R8, 0x2, R148 ;  /* 0x0000000208947825 */ /* 0x020fca00078e0294 */
[----:B------:R0:W5:Y:S02]  /*5de0*/  LDG.E.U16 R118, desc[UR10][R148.64] ;  /* 0x0000000a94767981 */ /* 0x000164000c1e1500 */
[C---:B0-----:R-:W-:Y:S02]  /*5df0*/  IMAD.WIDE R148, R8.reuse, 0x2, R202 ;  /* 0x0000000208947825 */ /* 0x041fe400078e02ca */
[----:B------:R-:W5:Y:S04]  /*5e00*/  LDL.64 R202, [R1+0x428] ;  /* 0x0004280001ca7983 */ /* 0x000f680000100a00 */
[----:B------:R0:W5:Y:S02]  /*5e10*/  LDG.E.U16 R34, desc[UR10][R148.64] ;  /* 0x0000000a94227981 */ /* 0x000164000c1e1500 */
[----:B0-----:R-:W-:-:S02]  /*5e20*/  IMAD.WIDE R148, R8, 0x2, R200 ;  /* 0x0000000208947825 */ /* 0x001fc400078e02c8 */
[----:B------:R-:W5:Y:S04]  /*5e30*/  LDL.64 R200, [R1+0x478] ;  /* 0x0004780001c87983 */ /* 0x000f680000100a00 */
[----:B------:R0:W5:Y:S02]  /*5e40*/  LDG.E.U16 R22, desc[UR10][R148.64] ;  /* 0x0000000a94167981 */ /* 0x000164000c1e1500 */
[C---:B0-----:R-:W-:Y:S02]  /*5e50*/  IMAD.WIDE R148, R8.reuse, 0x2, R194 ;  /* 0x0000000208947825 */ /* 0x041fe400078e02c2 */
[----:B------:R-:W5:Y:S02]  /*5e60*/  LDL.64 R194, [R1+0x498] ;  /* 0x0004980001c27983 */ /* 0x000f640000100a00 */
[----:B------:R-:W-:-:S02]  /*5e70*/  IMAD.WIDE R146, R8, 0x2, R204 ;  /* 0x0000000208927825 */ /* 0x000fc400078e02cc */
[----:B------:R-:W5:Y:S04]  /*5e80*/  LDL.64 R204, [R1+0x480] ;  /* 0x0004800001cc7983 */ /* 0x000f680000100a00 */
[----:B------:R0:W5:Y:S01]  /*5e90*/  LDG.E.U16 R44, desc[UR10][R146.64] ;  /* 0x0000000a922c7981 */ /* 0x000162000c1e1500 */
[----:B----4-:R-:W-:-:S03]  /*5ea0*/  IMAD.WIDE R152, R8, 0x2, R152 ;  /* 0x0000000208987825 */ /* 0x010fc600078e0298 */
[----:B------:R-:W4:Y:S01]  /*5eb0*/  LDG.E.U16 R149, desc[UR10][R148.64] ;  /* 0x0000000a94957981 */ /* 0x000f22000c1e1500 */
[----:B---3--:R-:W-:-:S03]  /*5ec0*/  IMAD.WIDE R158, R8, 0x2, R158 ;  /* 0x00000002089e7825 */ /* 0x008fc600078e029e */
[----:B------:R-:W3:Y:S01]  /*5ed0*/  LDG.E.U16 R43, desc[UR10][R152.64] ;  /* 0x0000000a982b7981 */ /* 0x000ee2000c1e1500 */
[C---:B0-----:R-:W-:Y:S02]  /*5ee0*/  IMAD.WIDE R146, R8.reuse, 0x2, R190 ;  /* 0x0000000208927825 */ /* 0x041fe400078e02be */
[----:B------:R-:W0:Y:S01]  /*5ef0*/  LDC R190, c[0x0][0x3c4] ;  /* 0x0000f100ffbe7b82 */ /* 0x000e220000000800 */
[----:B------:R-:W3:Y:S04]  /*5f00*/  LDG.E.U16 R21, desc[UR10][R158.64] ;  /* 0x0000000a9e157981 */ /* 0x000ee8000c1e1500 */
[----:B------:R1:W3:Y:S02]  /*5f10*/  LDG.E.U16 R33, desc[UR10][R146.64] ;  /* 0x0000000a92217981 */ /* 0x0002e4000c1e1500 */
[----:B-1----:R-:W-:-:S02]  /*5f20*/  IMAD.WIDE R146, R8, 0x2, R196 ;  /* 0x0000000208927825 */ /* 0x002fc400078e02c4 */
[----:B------:R-:W3:Y:S02]  /*5f30*/  LDL.64 R196, [R1+0x490] ;  /* 0x0004900001c47983 */ /* 0x000ee40000100a00 */
[C---:B------:R-:W-:Y:S02]  /*5f40*/  IMAD.WIDE R152, R8.reuse, 0x2, R198 ;  /* 0x0000000208987825 */ /* 0x040fe400078e02c6 */
[----:B------:R1:W3:Y:S04]  /*5f50*/  LDG.E.U16 R5, desc[UR10][R146.64] ;  /* 0x0000000a92057981 */ /* 0x0002e8000c1e1500 */
[----:B------:R0:W3:Y:S01]  /*5f60*/  LDG.E.U16 R10, desc[UR10][R152.64] ;  /* 0x0000000a980a7981 */ /* 0x0000e2000c1e1500 */
[----:B------:R-:W-:Y:S01]  /*5f70*/  IMAD.WIDE R158, R8, 0x2, R188 ;  /* 0x00000002089e7825 */ /* 0x000fe200078e02bc */
[----:B0-----:R-:W-:-:S02]  /*5f80*/  SHF.L.U32 R174, R190, 0x3, RZ ;  /* 0x00000003beae7819 */ /* 0x001fc400000006ff */
[----:B------:R-:W4:Y:S01]  /*5f90*/  LDL.64 R198, [R1+0x470] ;  /* 0x0004700001c67983 */ /* 0x000f220000100a00 */
[----:B-1----:R-:W-:-:S03]  /*5fa0*/  IMAD.WIDE R146, R8, 0x2, R192 ;  /* 0x0000000208927825 */ /* 0x002fc600078e02c0 */
[----:B------:R0:W4:Y:S01]  /*5fb0*/  LDG.E.U16 R138, desc[UR10][R158.64] ;  /* 0x0000000a9e8a7981 */ /* 0x000122000c1e1500 */
[----:B------:R-:W-:-:S03]  /*5fc0*/  IMAD.WIDE R152, R8, 0x2, R166 ;  /* 0x0000000208987825 */ /* 0x000fc600078e02a6 */
[----:B------:R1:W4:Y:S01]  /*5fd0*/  LDG.E.U16 R148, desc[UR10][R146.64] ;  /* 0x0000000a92947981 */ /* 0x000322000c1e1500 */
[----:B------:R-:W-:-:S03]  /*5fe0*/  IMAD.WIDE R160, R8, 0x2, R160 ;  /* 0x0000000208a07825 */ /* 0x000fc600078e02a0 */
[----:B------:R-:W4:Y:S01]  /*5ff0*/  LDG.E.U16 R117, desc[UR10][R152.64] ;  /* 0x0000000a98757981 */ /* 0x000f22000c1e1500 */
[----:B0-----:R-:W-:-:S03]  /*6000*/  IMAD.WIDE R158, R190, 0x2, R154 ;  /* 0x00000002be9e7825 */ /* 0x001fc600078e029a */
[----:B------:R0:W4:Y:S01]  /*6010*/  LDG.E.U16 R128, desc[UR10][R160.64] ;  /* 0x0000000aa0807981 */ /* 0x000122000c1e1500 */
[----:B-1----:R-:W-:-:S03]  /*6020*/  IMAD.WIDE R146, R8, 0x2, R164 ;  /* 0x0000000208927825 */ /* 0x002fc600078e02a4 */
[----:B------:R-:W4:Y:S01]  /*6030*/  LDL.64 R192, [R1+0x430] ;  /* 0x0004300001c07983 */ /* 0x000f220000100a00 */
[----:B------:R-:W-:-:S03]  /*6040*/  IMAD.WIDE R166, R190, 0x2, R156 ;  /* 0x00000002bea67825 */ /* 0x000fc600078e029c */
[----:B------:R-:W4:Y:S01]  /*6050*/  LDG.E.U16 R147, desc[UR10][R146.64] ;  /* 0x0000000a92937981 */ /* 0x000f22000c1e1500 */
[----:B------:R-:W-:-:S04]  /*6060*/  IMAD.WIDE R150, R8, 0x2, R150 ;  /* 0x0000000208967825 */ /* 0x000fc800078e0296 */
[----:B0-----:R-:W-:Y:S02]  /*6070*/  IMAD.SHL.U32 R160, R190, 0x2, RZ ;  /* 0x00000002bea07824 */ /* 0x001fe400078e00ff */
[----:B------:R-:W-:Y:S01]  /*6080*/  IMAD.WIDE R158, R8, 0x2, R158 ;  /* 0x00000002089e7825 */ /* 0x000fe200078e029e */
[----:B------:R-:W4:Y:S03]  /*6090*/  LDG.E.U16 R150, desc[UR10][R150.64] ;  /* 0x0000000a96967981 */ /* 0x000f26000c1e1500 */
[----:B------:R-:W-:Y:S02]  /*60a0*/  IMAD R164, R190, 0x3, RZ ;  /* 0x00000003bea47824 */ /* 0x000fe400078e02ff */
[----:B------:R-:W-:Y:S01]  /*60b0*/  IMAD.WIDE R166, R8, 0x2, R166 ;  /* 0x0000000208a67825 */ /* 0x000fe200078e02a6 */
[----:B------:R0:W4:Y:S05]  /*60c0*/  LDG.E.U16 R151, desc[UR10][R158.64] ;  /* 0x0000000a9e977981 */ /* 0x00012a000c1e1500 */
[----:B------:R-:W4:Y:S01]  /*60d0*/  LDG.E.U16 R166, desc[UR10][R166.64] ;  /* 0x0000000aa6a67981 */ /* 0x000f22000c1e1500 */
[----:B0-----:R-:W-:Y:S01]  /*60e0*/  IMAD.WIDE R158, R164, 0x2, R154 ;  /* 0x00000002a49e7825 */ /* 0x001fe200078e029a */
[----:B------:R-:W-:-:S03]  /*60f0*/  SHF.L.U32 R178, R190, 0x2, RZ ;  /* 0x00000002beb27819 */ /* 0x000fc600000006ff */
[----:B------:R-:W-:-:S04]  /*6100*/  IMAD.WIDE R158, R8, 0x2, R158 ;  /* 0x00000002089e7825 */ /* 0x000fc800078e029e */
[----:B--2---:R-:W-:-:S05]  /*6110*/  IMAD.WIDE R152, R8, 0x2, R162 ;  /* 0x0000000208987825 */ /* 0x004fca00078e02a2 */
[----:B------:R0:W2:Y:S01]  /*6120*/  LDG.E.U16 R146, desc[UR10][R152.64] ;  /* 0x0000000a98927981 */ /* 0x0000a2000c1e1500 */
[----:B------:R-:W-:-:S04]  /*6130*/  IMAD.WIDE R162, R160, 0x2, R154 ;  /* 0x00000002a0a27825 */ /* 0x000fc800078e029a */
[----:B0-----:R-:W-:-:S04]  /*6140*/  IMAD.WIDE R152, R174, 0x2, R156 ;  /* 0x00000002ae987825 */ /* 0x001fc800078e029c */
[----:B------:R-:W-:-:S04]  /*6150*/  IMAD.WIDE R160, R160, 0x2, R156 ;  /* 0x00000002a0a07825 */ /* 0x000fc800078e029c */
[----:B------:R-:W-:-:S04]  /*6160*/  IMAD.WIDE R152, R8, 0x2, R152 ;  /* 0x0000000208987825 */ /* 0x000fc800078e0298 */
[C---:B------:R-:W-:Y:S01]  /*6170*/  IMAD.WIDE R160, R8.reuse, 0x2, R160 ;  /* 0x0000000208a07825 */ /* 0x040fe200078e02a0 */
[----:B------:R0:W2:Y:S03]  /*6180*/  LDG.E.U16 R167, desc[UR10][R152.64] ;  /* 0x0000000a98a77981 */ /* 0x0000a6000c1e1500 */
[----:B------:R-:W-:Y:S01]  /*6190*/  IMAD.WIDE R162, R8, 0x2, R162 ;  /* 0x0000000208a27825 */ /* 0x000fe200078e02a2 */
[----:B------:R1:W2:Y:S04]  /*61a0*/  LDG.E.U16 R170, desc[UR10][R160.64] ;  /* 0x0000000aa0aa7981 */ /* 0x0002a8000c1e1500 */
[----:B------:R-:W2:Y:S01]  /*61b0*/  LDG.E.U16 R168, desc[UR10][R162.64] ;  /* 0x0000000aa2a87981 */ /* 0x000ea2000c1e1500 */
[----:B0-----:R-:W-:-:S04]  /*61c0*/  IMAD.WIDE R152, R164, 0x2, R156 ;  /* 0x00000002a4987825 */ /* 0x001fc800078e029c */
[----:B-1----:R-:W-:Y:S02]  /*61d0*/  IMAD.WIDE R160, R174, 0x2, R154 ;  /* 0x00000002aea07825 */ /* 0x002fe400078e029a */
[----:B------:R0:W2:Y:S02]  /*61e0*/  LDG.E.U16 R174, desc[UR10][R158.64] ;  /* 0x0000000a9eae7981 */ /* 0x0000a4000c1e1500 */
[----:B------:R-:W-:-:S04]  /*61f0*/  IMAD.WIDE R152, R8, 0x2, R152 ;  /* 0x0000000208987825 */ /* 0x000fc800078e0298 */
[----:B------:R-:W-:-:S04]  /*6200*/  IMAD.WIDE R164, R178, 0x2, R154 ;  /* 0x00000002b2a47825 */ /* 0x000fc800078e029a */
[----:B0-----:R-:W-:Y:S02]  /*6210*/  IMAD R158, R190, 0x5, RZ ;  /* 0x00000005be9e7824 */ /* 0x001fe400078e02ff */
[----:B------:R-:W-:Y:S02]  /*6220*/  IMAD.WIDE R162, R178, 0x2, R156 ;  /* 0x00000002b2a27825 */ /* 0x000fe400078e029c */
[----:B------:R0:W2:Y:S02]  /*6230*/  LDG.E.U16 R178, desc[UR10][R152.64] ;  /* 0x0000000a98b27981 */ /* 0x0000a4000c1e1500 */
[----:B0-----:R-:W-:-:S04]  /*6240*/  IMAD.WIDE R152, R158, 0x2, R154 ;  /* 0x000000029e987825 */ /* 0x001fc800078e029a */
[----:B------:R-:W-:-:S05]  /*6250*/  IMAD.WIDE R152, R8, 0x2, R152 ;  /* 0x0000000208987825 */ /* 0x000fca00078e0298 */
[----:B------:R5:W2:Y:S02]  /*6260*/  LDG.E.U16 R188, desc[UR10][R152.64] ;  /* 0x0000000a98bc7981 */ /* 0x000aa4000c1e1500 */
[C---:B-----5:R-:W-:Y:S02]  /*6270*/  IMAD.WIDE R152, R8.reuse, 0x2, R194 ;  /* 0x0000000208987825 */ /* 0x060fe400078e02c2 */
[----:B------:R-:W5:Y:S02]  /*6280*/  LDL.64 R194, [R1+0x468] ;  /* 0x0004680001c27983 */ /* 0x000f640000100a00 */
[----:B------:R-:W-:-:S04]  /*6290*/  IMAD.WIDE R164, R8, 0x2, R164 ;  /* 0x0000000208a47825 */ /* 0x000fc800078e02a4 */
[----:B------:R-:W-:Y:S01]  /*62a0*/  IMAD.WIDE R160, R8, 0x2, R160 ;  /* 0x0000000208a07825 */ /* 0x000fe200078e02a0 */
[----:B------:R0:W2:Y:S04]  /*62b0*/  LDG.E.U16 R182, desc[UR10][R164.64] ;  /* 0x0000000aa4b67981 */ /* 0x0000a8000c1e1500 */
[----:B------:R1:W2:Y:S01]  /*62c0*/  LDG.E.U16 R184, desc[UR10][R160.64] ;  /* 0x0000000aa0b87981 */ /* 0x0002a2000c1e1500 */
[C---:B0-----:R-:W-:Y:S02]  /*62d0*/  IMAD R164, R190.reuse, 0x7, RZ ;  /* 0x00000007bea47824 */ /* 0x041fe400078e02ff */
[----:B-1----:R-:W-:Y:S02]  /*62e0*/  IMAD R160, R190, 0x6, RZ ;  /* 0x00000006bea07824 */ /* 0x002fe400078e02ff */
[----:B------:R3:W2:Y:S02]  /*62f0*/  LDG.E.U16 R190, desc[UR10][R152.64] ;  /* 0x0000000a98be7981 */ /* 0x0006a4000c1e1500 */
[----:B---3--:R-:W-:-:S02]  /*6300*/  IMAD.WIDE R152, R8, 0x2, R196 ;  /* 0x0000000208987825 */ /* 0x008fc400078e02c4 */
[----:B------:R-:W3:Y:S02]  /*6310*/  LDL.64 R196, [R1+0x418] ;  /* 0x0004180001c47983 */ /* 0x000ee40000100a00 */
[----:B------:R-:W-:Y:S02]  /*6320*/  IMAD.WIDE R158, R158, 0x2, R156 ;  /* 0x000000029e9e7825 */ /* 0x000fe400078e029c */
[----:B------:R-:W2:Y:S02]  /*6330*/  LDG.E.U16 R191, desc[UR10][R152.64] ;  /* 0x0000000a98bf7981 */ /* 0x000ea4000c1e1500 */
[----:B------:R-:W-:-:S04]  /*6340*/  IMAD.WIDE R158, R8, 0x2, R158 ;  /* 0x00000002089e7825 */ /* 0x000fc800078e029e */
[----:B------:R-:W-:Y:S01]  /*6350*/  IMAD.WIDE R162, R8, 0x2, R162 ;  /* 0x0000000208a27825 */ /* 0x000fe200078e02a2 */
[----:B------:R0:W2:Y:S04]  /*6360*/  LDG.E.U16 R189, desc[UR10][R158.64] ;  /* 0x0000000a9ebd7981 */ /* 0x0000a8000c1e1500 */
[----:B------:R1:W2:Y:S01]  /*6370*/  LDG.E.U16 R186, desc[UR10][R162.64] ;  /* 0x0000000aa2ba7981 */ /* 0x0002a2000c1e1500 */
[----:B0-----:R-:W-:-:S04]  /*6380*/  IMAD.WIDE R158, R164, 0x2, R154 ;  /* 0x00000002a49e7825 */ /* 0x001fc800078e029a */
[----:B------:R-:W-:-:S04]  /*6390*/  IMAD.WIDE R164, R164, 0x2, R156 ;  /* 0x00000002a4a47825 */ /* 0x000fc800078e029c */
[----:B-1----:R-:W-:-:S04]  /*63a0*/  IMAD.WIDE R162, R160, 0x2, R154 ;  /* 0x00000002a0a27825 */ /* 0x002fc800078e029a */
[----:B------:R-:W-:-:S04]  /*63b0*/  IMAD.WIDE R160, R160, 0x2, R156 ;  /* 0x00000002a0a07825 */ /* 0x000fc800078e029c */
[----:B------:R-:W-:-:S04]  /*63c0*/  IMAD.WIDE R164, R8, 0x2, R164 ;  /* 0x0000000208a47825 */ /* 0x000fc800078e02a4 */
[C---:B------:R-:W-:Y:S02]  /*63d0*/  IMAD.WIDE R162, R8.reuse, 0x2, R162 ;  /* 0x0000000208a27825 */ /* 0x040fe400078e02a2 */
[----:B------:R-:W2:Y:S02]  /*63e0*/  LDG.E.U16 R164, desc[UR10][R164.64] ;  /* 0x0000000aa4a47981 */ /* 0x000ea4000c1e1500 */
[C---:B------:R-:W-:Y:S02]  /*63f0*/  IMAD.WIDE R152, R8.reuse, 0x2, R204 ;  /* 0x0000000208987825 */ /* 0x040fe400078e02cc */
[----:B------:R-:W2:Y:S02]  /*6400*/  LDG.E.U16 R162, desc[UR10][R162.64] ;  /* 0x0000000aa2a27981 */ /* 0x000ea4000c1e1500 */
[C---:B------:R-:W-:Y:S02]  /*6410*/  IMAD.WIDE R160, R8.reuse, 0x2, R160 ;  /* 0x0000000208a07825 */ /* 0x040fe400078e02a0 */
[----:B------:R-:W2:Y:S04]  /*6420*/  LDL.64 R204, [R1+0x3e8] ;  /* 0x0003e80001cc7983 */ /* 0x000ea80000100a00 */
[----:B------:R4:W2:Y:S01]  /*6430*/  LDG.E.U16 R165, desc[UR10][R152.64] ;  /* 0x0000000a98a57981 */ /* 0x0008a2000c1e1500 */
[----:B------:R-:W-:-:S03]  /*6440*/  IMAD.WIDE R158, R8, 0x2, R158 ;  /* 0x00000002089e7825 */ /* 0x000fc600078e029e */
[----:B------:R0:W2:Y:S01]  /*6450*/  LDG.E.U16 R163, desc[UR10][R160.64] ;  /* 0x0000000aa0a37981 */ /* 0x0000a2000c1e1500 */
[----:B----4-:R-:W-:-:S03]  /*6460*/  IMAD.WIDE R152, R8, 0x2, R198 ;  /* 0x0000000208987825 */ /* 0x010fc600078e02c6 */
[----:B------:R-:W4:Y:S01]  /*6470*/  LDL.64 R198, [R1+0x408] ;  /* 0x0004080001c67983 */ /* 0x000f220000100a00 */
[----:B0-----:R-:W-:-:S03]  /*6480*/  IMAD.WIDE R160, R8, 0x2, R208 ;  /* 0x0000000208a07825 */ /* 0x001fc600078e02d0 */
[----:B------:R-:W2:Y:S04]  /*6490*/  LDL.64 R208, [R1+0x448] ;  /* 0x0004480001d07983 */ /* 0x000ea80000100a00 */
[----:B------:R-:W2:Y:S04]  /*64a0*/  LDG.E.U16 R160, desc[UR10][R160.64] ;  /* 0x0000000aa0a07981 */ /* 0x000ea8000c1e1500 */
[----:B------:R0:W2:Y:S02]  /*64b0*/  LDG.E.U16 R161, desc[UR10][R158.64] ;  /* 0x0000000a9ea17981 */ /* 0x0000a4000c1e1500 */
[----:B0-----:R-:W-:-:S02]  /*64c0*/  IMAD.WIDE R158, R8, 0x2, R200 ;  /* 0x00000002089e7825 */ /* 0x001fc400078e02c8 */
[----:B------:R-:W2:Y:S04]  /*64d0*/  LDL.64 R200, [R1+0x400] ;  /* 0x0004000001c87983 */ /* 0x000ea80000100a00 */
[----:B------:R-:W2:Y:S04]  /*64e0*/  LDG.E.U16 R158, desc[UR10][R158.64] ;  /* 0x0000000a9e9e7981 */ /* 0x000ea8000c1e1500 */
[----:B------:R0:W2:Y:S02]  /*64f0*/  LDG.E.U16 R159, desc[UR10][R152.64] ;  /* 0x0000000a989f7981 */ /* 0x0000a4000c1e1500 */
[----:B0-----:R-:W-:-:S05]  /*6500*/  IMAD.WIDE R152, R8, 0x2, R192 ;  /* 0x0000000208987825 */ /* 0x001fca00078e02c0 */
[----:B------:R0:W2:Y:S02]  /*6510*/  LDG.E.U16 R192, desc[UR10][R152.64] ;  /* 0x0000000a98c07981 */ /* 0x0000a4000c1e1500 */
[C---:B0-----:R-:W-:Y:S02]  /*6520*/  IMAD.WIDE R152, R8.reuse, 0x2, R202 ;  /* 0x0000000208987825 */ /* 0x041fe400078e02ca */
[----:B------:R-:W2:Y:S04]  /*6530*/  LDL.64 R202, [R1+0x458] ;  /* 0x0004580001ca7983 */ /* 0x000ea80000100a00 */
[----:B------:R5:W2:Y:S02]  /*6540*/  LDG.E.U16 R193, desc[UR10][R152.64] ;  /* 0x0000000a98c17981 */ /* 0x000aa4000c1e1500 */
[----:B-----5:R-:W-:-:S05]  /*6550*/  IMAD.WIDE R152, R8, 0x2, R194 ;  /* 0x0000000208987825 */ /* 0x020fca00078e02c2 */
[----:B------:R0:W5:Y:S02]  /*6560*/  LDG.E.U16 R194, desc[UR10][R152.64] ;  /* 0x0000000a98c27981 */ /* 0x000164000c1e1500 */
[C---:B0-----:R-:W-:Y:S02]  /*6570*/  IMAD.WIDE R152, R8.reuse, 0x2, R206 ;  /* 0x0000000208987825 */ /* 0x041fe400078e02ce */
[----:B------:R-:W5:Y:S04]  /*6580*/  LDL.64 R206, [R1+0x3e0] ;  /* 0x0003e00001ce7983 */ /* 0x000f680000100a00 */
[----:B------:R3:W5:Y:S02]  /*6590*/  LDG.E.U16 R195, desc[UR10][R152.64] ;  /* 0x0000000a98c37981 */ /* 0x000764000c1e1500 */
[----:B---3--:R-:W-:-:S05]  /*65a0*/  IMAD.WIDE R152, R8, 0x2, R196 ;  /* 0x0000000208987825 */ /* 0x008fca00078e02c4 */
[----:B------:R0:W3:Y:S02]  /*65b0*/  LDG.E.U16 R196, desc[UR10][R152.64] ;  /* 0x0000000a98c47981 */ /* 0x0000e4000c1e1500 */
[C---:B0-----:R-:W-:Y:S02]  /*65c0*/  IMAD.WIDE R152, R8.reuse, 0x2, R210 ;  /* 0x0000000208987825 */ /* 0x041fe400078e02d2 */
[----:B------:R-:W3:Y:S04]  /*65d0*/  LDL.64 R210, [R1+0x3c8] ;  /* 0x0003c80001d27983 */ /* 0x000ee80000100a00 */
[----:B------:R4:W3:Y:S02]  /*65e0*/  LDG.E.U16 R197, desc[UR10][R152.64] ;  /* 0x0000000a98c57981 */ /* 0x0008e4000c1e1500 */
[----:B----4-:R-:W-:-:S05]  /*65f0*/  IMAD.WIDE R152, R8, 0x2, R198 ;  /* 0x0000000208987825 */ /* 0x010fca00078e02c6 */
[----:B------:R0:W4:Y:S02]  /*6600*/  LDG.E.U16 R198, desc[UR10][R152.64] ;  /* 0x0000000a98c67981 */ /* 0x000124000c1e1500 */
[C---:B0-----:R-:W-:Y:S02]  /*6610*/  IMAD.WIDE R152, R8.reuse, 0x2, R226 ;  /* 0x0000000208987825 */ /* 0x041fe400078e02e2 */
[----:B------:R-:W4:Y:S04]  /*6620*/  LDL.64 R226, [R1+0x168] ;  /* 0x0001680001e27983 */ /* 0x000f280000100a00 */
[----:B------:R2:W4:Y:S02]  /*6630*/  LDG.E.U16 R199, desc[UR10][R152.64] ;  /* 0x0000000a98c77981 */ /* 0x000524000c1e1500 */
[----:B--2---:R-:W-:-:S05]  /*6640*/  IMAD.WIDE R152, R8, 0x2, R200 ;  /* 0x0000000208987825 */ /* 0x004fca00078e02c8 */
[----:B------:R0:W2:Y:S02]  /*6650*/  LDG.E.U16 R200, desc[UR10][R152.64] ;  /* 0x0000000a98c87981 */ /* 0x0000a4000c1e1500 */
[C---:B0-----:R-:W-:Y:S02]  /*6660*/  IMAD.WIDE R152, R8.reuse, 0x2, R222 ;  /* 0x0000000208987825 */ /* 0x041fe400078e02de */
[----:B------:R-:W2:Y:S04]  /*6670*/  LDL.64 R222, [R1+0x160] ;  /* 0x0001600001de7983 */ /* 0x000ea80000100a00 */
[----:B------:R0:W2:Y:S02]  /*6680*/  LDG.E.U16 R201, desc[UR10][R152.64] ;  /* 0x0000000a98c97981 */ /* 0x0000a4000c1e1500 */
[----:B0-----:R-:W-:-:S05]  /*6690*/  IMAD.WIDE R152, R8, 0x2, R202 ;  /* 0x0000000208987825 */ /* 0x001fca00078e02ca */
[----:B------:R0:W2:Y:S02]  /*66a0*/  LDG.E.U16 R202, desc[UR10][R152.64] ;  /* 0x0000000a98ca7981 */ /* 0x0000a4000c1e1500 */
[----:B0-----:R-:W-:-:S05]  /*66b0*/  IMAD.WIDE R152, R8, 0x2, R218 ;  /* 0x0000000208987825 */ /* 0x001fca00078e02da */
[----:B------:R0:W2:Y:S02]  /*66c0*/  LDG.E.U16 R203, desc[UR10][R152.64] ;  /* 0x0000000a98cb7981 */ /* 0x0000a4000c1e1500 */
[----:B0-----:R-:W-:-:S05]  /*66d0*/  IMAD.WIDE R152, R8, 0x2, R204 ;  /* 0x0000000208987825 */ /* 0x001fca00078e02cc */
[----:B------:R0:W2:Y:S02]  /*66e0*/  LDG.E.U16 R204, desc[UR10][R152.64] ;  /* 0x0000000a98cc7981 */ /* 0x0000a4000c1e1500 */
[----:B0-----:R-:W-:-:S05]  /*66f0*/  IMAD.WIDE R152, R8, 0x2, R216 ;  /* 0x0000000208987825 */ /* 0x001fca00078e02d8 */
[----:B------:R5:W2:Y:S02]  /*6700*/  LDG.E.U16 R205, desc[UR10][R152.64] ;  /* 0x0000000a98cd7981 */ /* 0x000aa4000c1e1500 */
[----:B-----5:R-:W-:-:S05]  /*6710*/  IMAD.WIDE R152, R8, 0x2, R206 ;  /* 0x0000000208987825 */ /* 0x020fca00078e02ce */
[----:B------:R0:W5:Y:S02]  /*6720*/  LDG.E.U16 R206, desc[UR10][R152.64] ;  /* 0x0000000a98ce7981 */ /* 0x000164000c1e1500 */
[----:B0-----:R-:W-:-:S05]  /*6730*/  IMAD.WIDE R152, R8, 0x2, R214 ;  /* 0x0000000208987825 */ /* 0x001fca00078e02d6 */
[----:B------:R0:W2:Y:S02]  /*6740*/  LDG.E.U16 R207, desc[UR10][R152.64] ;  /* 0x0000000a98cf7981 */ /* 0x0000a4000c1e1500 */
[----:B0-----:R-:W-:-:S05]  /*6750*/  IMAD.WIDE R152, R8, 0x2, R208 ;  /* 0x0000000208987825 */ /* 0x001fca00078e02d0 */
[----:B------:R0:W2:Y:S02]  /*6760*/  LDG.E.U16 R208, desc[UR10][R152.64] ;  /* 0x0000000a98d07981 */ /* 0x0000a4000c1e1500 */
[----:B0-----:R-:W-:-:S05]  /*6770*/  IMAD.WIDE R152, R8, 0x2, R212 ;  /* 0x0000000208987825 */ /* 0x001fca00078e02d4 */
[----:B------:R3:W2:Y:S02]  /*6780*/  LDG.E.U16 R209, desc[UR10][R152.64] ;  /* 0x0000000a98d17981 */ /* 0x0006a4000c1e1500 */
[----:B---3--:R-:W-:-:S06]  /*6790*/  IMAD.WIDE R152, R8, 0x2, R210 ;  /* 0x0000000208987825 */ /* 0x008fcc00078e02d2 */
[----:B------:R0:W3:Y:S01]  /*67a0*/  LDG.E.U16 R152, desc[UR10][R152.64] ;  /* 0x0000000a98987981 */ /* 0x0000e2000c1e1500 */
[----:B------:R-:W1:Y:S02]  /*67b0*/  S2R R210, SR_TID.X ;  /* 0x0000000000d27919 */ /* 0x000e640000002100 */
[----:B-1----:R-:W-:-:S04]  /*67c0*/  LOP3.LUT R210, R210, 0x7f, RZ, 0xc0, !PT ;  /* 0x0000007fd2d27812 */ /* 0x002fc800078ec0ff */
[----:B0-----:R-:W-:Y:S01]  /*67d0*/  SHF.L.U32 R153, R210, 0x1, RZ ;  /* 0x00000001d2997819 */ /* 0x001fe200000006ff */
[----:B------:R-:W-:Y:S06]  /*67e0*/  BAR.SYNC.DEFER_BLOCKING 0x0 ;  /* 0x0000000000007b1d */ /* 0x000fec0000010000 */
[----:B------:R0:W-:Y:S04]  /*67f0*/  STS.U16 [R153+UR6+0x2100], R3 ;  /* 0x0021000399007988 */ /* 0x0001e80008000406 */
[----:B------:R-:W-:Y:S01]  /*6800*/  STS.U16 [R153+UR6], R175 ;  /* 0x000000af99007988 */ /* 0x000fe20008000406 */
[----:B0-----:R-:W-:-:S03]  /*6810*/  LOP3.LUT R3, R153, 0x10, RZ, 0x3c, !PT ;  /* 0x0000001099037812 */ /* 0x001fc600078e3cff */
[----:B------:R-:W-:Y:S04]  /*6820*/  STS.U16 [R153+UR6+0x100], R173 ;  /* 0x000100ad99007988 */ /* 0x000fe80008000406 */
[----:B------:R-:W-:Y:S04]  /*6830*/  STS.U16 [R153+UR6+0x1000], R184 ;  /* 0x001000b899007988 */ /* 0x000fe80008000406 */
[----:B------:R-:W-:Y:S04]  /*6840*/  STS.U16 [R153+UR6+0x1100], R167 ;  /* 0x001100a799007988 */ /* 0x000fe80008000406 */
[----:B------:R0:W-:Y:S04]  /*6850*/  STS.U16 [R153+UR6+0x2000], R2 ;  /* 0x0020000299007988 */ /* 0x0001e80008000406 */
[----:B------:R-:W-:Y:S04]  /*6860*/  STS.U16 [R153+UR6+0x3000], R19 ;  /* 0x0030001399007988 */ /* 0x000fe80008000406 */
[----:B------:R-:W-:Y:S04]  /*6870*/  STS.U16 [R153+UR6+0x3100], R20 ;  /* 0x0031001499007988 */ /* 0x000fe80008000406 */
[----:B------:R1:W-:Y:S04]  /*6880*/  STS.U16 [R153+UR6+0x4000], R4 ;  /* 0x0040000499007988 */ /* 0x0003e80008000406 */
        /* <DEDUP_REMOVED lines=9> */
[C---:B0-----:R-:W-:Y:S01]  /*6920*/  IMAD.SHL.U32 R2, R249.reuse, 0x8, RZ ;  /* 0x00000008f9027824 */ /* 0x041fe200078e00ff */
[----:B-1----:R-:W-:-:S02]  /*6930*/  LOP3.LUT R4, R249, 0x7, RZ, 0xc0, !PT ;  /* 0x00000007f9047812 */ /* 0x002fc400078ec0ff */
[----:B------:R-:W-:Y:S01]  /*6940*/  LOP3.LUT R211, R6, 0x40, RZ, 0x3c, !PT ;  /* 0x0000004006d37812 */ /* 0x000fe200078e3cff */
[----:B------:R-:W3:Y:S01]  /*6950*/  LDL.64 R146, [R1+0x3c0] ;  /* 0x0003c00001927983 */ /* 0x000ee20000100a00 */
[----:B----4-:R-:W-:-:S03]  /*6960*/  LOP3.LUT R0, R153, 0x20, RZ, 0x3c, !PT ;  /* 0x0000002099007812 */ /* 0x010fc600078e3cff */
        /* <DEDUP_REMOVED lines=14> */
[----:B------:R-:W-:Y:S04]  /*6a50*/  STS.U16 [R0+UR6+0x400], R168 ;  /* 0x000400a800007988 */ /* 0x000fe80008000406 */
[----:B------:R-:W-:Y:S01]  /*6a60*/  STS.U16 [R0+UR6+0x500], R170 ;  /* 0x000500aa00007988 */ /* 0x000fe20008000406 */
[----:B0-----:R-:W-:-:S03]  /*6a70*/  LOP3.LUT R3, R153, 0x30, RZ, 0x3c, !PT ;  /* 0x0000003099037812 */ /* 0x001fc600078e3cff */
        /* <DEDUP_REMOVED lines=14> */
[----:B------:R-:W-:Y:S01]  /*6b60*/  STS.U16 [R3+UR6+0x600], R174 ;  /* 0x000600ae03007988 */ /* 0x000fe20008000406 */
[----:B------:R-:W-:-:S02]  /*6b70*/  LOP3.LUT R2, R2, 0x30, RZ, 0xc0, !PT ;  /* 0x0000003002027812 */ /* 0x000fc400078ec0ff */
[----:B------:R-:W-:Y:S01]  /*6b80*/  LOP3.LUT R171, R249, 0x1c, RZ, 0xc0, !PT ;  /* 0x0000001cf9ab7812 */ /* 0x000fe200078ec0ff */
[----:B------:R-:W4:Y:S01]  /*6b90*/  LDL.64 R144, [R1+0x3b8] ;  /* 0x0003b80001907983 */ /* 0x000f220000100a00 */
        /* <DEDUP_REMOVED lines=31> */
[----:B--2---:R-:W-:Y:S04]  /*6d90*/  STS.U16 [R0+UR6+0x7800], R200 ;  /* 0x007800c800007988 */ /* 0x004fe80008000406 */
[----:B------:R0:W-:Y:S04]  /*6da0*/  STS.U16 [R0+UR6+0x7900], R201 ;  /* 0x007900c900007988 */ /* 0x0001e80008000406 */
[----:B------:R-:W-:Y:S04]  /*6db0*/  STS.U16 [R3+UR6+0xa00], R188 ;  /* 0x000a00bc03007988 */ /* 0x000fe80008000406 */
[----:B------:R-:W2:Y:S01]  /*6dc0*/  LDL.64 R142, [R1+0x3b0] ;  /* 0x0003b000018e7983 */ /* 0x000ea20000100a00 */
[----:B0-----:R-:W-:-:S02]  /*6dd0*/  LOP3.LUT R0, R153, 0x60, RZ, 0x3c, !PT ;  /* 0x0000006099007812 */ /* 0x001fc400078e3cff */
[----:B------:R-:W-:Y:S01]  /*6de0*/  LOP3.LUT R153, R153, 0x70, RZ, 0x3c, !PT ;  /* 0x0000007099997812 */ /* 0x000fe200078e3cff */
        /* <DEDUP_REMOVED lines=29> */
[----:B-----5:R-:W-:Y:S04]  /*6fc0*/  STS.U16 [R0+UR6+0x7c00], R206 ;  /* 0x007c00ce00007988 */ /* 0x020fe80008000406 */
[----:B------:R0:W-:Y:S04]  /*6fd0*/  STS.U16 [R0+UR6+0x7d00], R207 ;  /* 0x007d00cf00007988 */ /* 0x0001e80008000406 */
        /* <DEDUP_REMOVED lines=15> */
[----:B---3--:R-:W-:Y:S01]  /*70d0*/  STS.U16 [R153+UR6+0x7f00], R152 ;  /* 0x007f009899007988 */ /* 0x008fe20008000406 */
[----:B------:R-:W-:Y:S01]  /*70e0*/  BAR.SYNC.DEFER_BLOCKING 0x0 ;  /* 0x0000000000007b1d */ /* 0x000fe20000010000 */
[----:B------:R-:W-:-:S02]  /*70f0*/  LEA R2, R4, R2, 0x6 ;  /* 0x0000000204027211 */ /* 0x000fc400078e30ff */
[----:B------:R-:W-:-:S04]  /*7100*/  SHF.L.U32 R4, R249, 0x1, RZ ;  /* 0x00000001f9047819 */ /* 0x000fc800000006ff */
[----:B------:R-:W-:Y:S01]  /*7110*/  LOP3.LUT R2, R2, 0x10, R4, 0x78, !PT ;  /* 0x0000001002027812 */ /* 0x000fe200078e7804 */
[----:B------:R-:W3:Y:S01]  /*7120*/  LDL.64 R138, [R1+0x3a0] ;  /* 0x0003a000018a7983 */ /* 0x000ee20000100a00 */
[----:B------:R-:W-:Y:S02]  /*7130*/  LOP3.LUT R4, R249, 0x10, RZ, 0xc0, !PT ;  /* 0x00000010f9047812 */ /* 0x000fe400078ec0ff */
[----:B------:R-:W-:Y:S01]  /*7140*/  LEA R171, R171, UR6, 0x2 ;  /* 0x00000006abab7c11 */ /* 0x000fe2000f8e10ff */
[----:B------:R-:W5:Y:S02]  /*7150*/  LDL.64 R134, [R1+0x390] ;  /* 0x0003900001867983 */ /* 0x000f640000100a00 */
[----:B------:R-:W-:Y:S02]  /*7160*/  IMAD R2, R4, 0x20, R2 ;  /* 0x0000002004027824 */ /* 0x000fe400078e0202 */
[----:B------:R-:W2:Y:S03]  /*7170*/  LDL.64 R140, [R1+0x3a8] ;  /* 0x0003a800018c7983 */ /* 0x000ea60000100a00 */
[----:B0-----:R-:W-:Y:S01]  /*7180*/  LOP3.LUT R0, R2, 0x20, RZ, 0x3c, !PT ;  /* 0x0000002002007812 */ /* 0x001fe200078e3cff */
[----:B------:R-:W2:Y:S04]  /*7190*/  LDL.64 R136, [R1+0x398] ;  /* 0x0003980001887983 */ /* 0x000ea80000100a00 */
[----:B------:R-:W-:Y:S04]  /*71a0*/  LDSM.16.MT88.4 R44, [R2+UR6+0x8000] ;  /* 0x00800006022c783b */ /* 0x000fe80008004200 */
[----:B------:R-:W0:Y:S04]  /*71b0*/  LDSM.16.M88.4 R20, [R6+UR6] ;  /* 0x000000060614783b */ /* 0x000e280008000200 */
[----:B------:R-:W1:Y:S04]  /*71c0*/  LDSM.16.MT88.4 R124, [R0+UR6+0x8000] ;  /* 0x00800006007c783b */ /* 0x000e680008004200 */
[----:B------:R-:W1:Y:S04]  /*71d0*/  LDSM.16.M88.4 R32, [R6+UR6+0x4000] ;  /* 0x004000060620783b */ /* 0x000e680008000200 */
[----:B------:R-:W4:Y:S04]  /*71e0*/  LDSM.16.MT88.4 R120, [R2+UR6+0x8400] ;  /* 0x008400060278783b */ /* 0x000f280008004200 */
[----:B------:R-:W4:Y:S04]  /*71f0*/  LDSM.16.MT88.4 R40, [R0+UR6+0x8400] ;  /* 0x008400060028783b */ /* 0x000f280008004200 */
[----:B------:R-:W-:Y:S04]  /*7200*/  LDSM.16.MT88.4 R24, [R2+UR6+0x8800] ;  /* 0x008800060218783b */ /* 0x000fe80008004200 */
[----:B------:R-:W4:Y:S04]  /*7210*/  LDSM.16.M88.4 R36, [R211+UR6] ;  /* 0x00000006d324783b */ /* 0x000f280008000200 */
[----:B------:R-:W4:Y:S04]  /*7220*/  LDSM.16.M88.4 R16, [R211+UR6+0x4000] ;  /* 0x00400006d310783b */ /* 0x000f280008000200 */
[----:B------:R-:W4:Y:S04]  /*7230*/  LDSM.16.MT88.4 R28, [R0+UR6+0x8800] ;  /* 0x00880006001c783b */ /* 0x000f280008004200 */
[----:B------:R-:W-:Y:S01]  /*7240*/  LDSM.16.MT88.4 R112, [R0+UR6+0x8c00] ;  /* 0x008c00060070783b */ /* 0x000fe20008004200 */
[-C--:B0-----:R-:W-:Y:S03]  /*7250*/  HMMA.16816.F32 R116, R44, R20.reuse, RZ ;  /* 0x000000142c74723c */ /* 0x081fe600000018ff */
[----:B------:R-:W2:Y:S04]  /*7260*/  LDL.64 R132, [R1+0x388] ;  /* 0x0003880001847983 */ /* 0x000ea80000100a00 */
[----:B------:R-:W2:Y:S01]  /*7270*/  LDL.64 R130, [R1+0x380] ;  /* 0x0003800001827983 */ /* 0x000ea20000100a00 */
[----:B-1----:R-:W-:Y:S03]  /*7280*/  HMMA.16816.F32 R12, R124, R20, RZ ;  /* 0x000000147c0c723c */ /* 0x002fe600000018ff */
[----:B------:R-:W2:Y:S04]  /*7290*/  LDL.64 R152, [R1+0x250] ;  /* 0x0002500001987983 */ /* 0x000ea80000100a00 */
[----:B------:R-:W2:Y:S01]  /*72a0*/  LDL.64 R128, [R1+0x378] ;  /* 0x0003780001807983 */ /* 0x000ea20000100a00 */
[-C--:B------:R-:W-:Y:S03]  /*72b0*/  HMMA.16816.F32 R44, R44, R32.reuse, RZ ;  /* 0x000000202c2c723c */ /* 0x080fe600000018ff */
[----:B------:R-:W2:Y:S04]  /*72c0*/  LDL.64 R150, [R1+0x200] ;  /* 0x0002000001967983 */ /* 0x000ea80000100a00 */
[----:B------:R-:W2:Y:S01]  /*72d0*/  LDL.64 R148, [R1+0x1f8] ;  /* 0x0001f80001947983 */ /* 0x000ea20000100a00 */
[----:B------:R-:W-:Y:S03]  /*72e0*/  HMMA.16816.F32 R124, R124, R32, RZ ;  /* 0x000000207c7c723c */ /* 0x000fe600000018ff */
[----:B------:R-:W2:Y:S04]  /*72f0*/  LDL.64 R162, [R1+0x1c0] ;  /* 0x0001c00001a27983 */ /* 0x000ea80000100a00 */
[----:B------:R-:W2:Y:S01]  /*7300*/  LDL.64 R172, [R1+0x1e8] ;  /* 0x0001e80001ac7983 */ /* 0x000ea20000100a00 */
[-C--:B----4-:R-:W-:Y:S03]  /*7310*/  HMMA.16816.F32 R116, R120, R22.reuse, R116 ;  /* 0x000000167874723c */ /* 0x090fe60000001874 */
[----:B------:R-:W4:Y:S04]  /*7320*/  LDL.64 R164, [R1+0x1d0] ;  /* 0x0001d00001a47983 */ /* 0x000f280000100a00 */
[----:B------:R-:W2:Y:S01]  /*7330*/  LDL.64 R160, [R1+0x1b0] ;  /* 0x0001b00001a07983 */ /* 0x000ea20000100a00 */
[----:B------:R-:W-:Y:S03]  /*7340*/  HMMA.16816.F32 R20, R40, R22, R12 ;  /* 0x000000162814723c */ /* 0x000fe6000000180c */
[----:B------:R-:W0:Y:S04]  /*7350*/  LDSM.16.MT88.4 R12, [R2+UR6+0x8c00] ;  /* 0x008c0006020c783b */ /* 0x000e280008004200 */
[----:B------:R-:W2:Y:S01]  /*7360*/  LDL.64 R158, [R1+0x1a8] ;  /* 0x0001a800019e7983 */ /* 0x000ea20000100a00 */
[-C--:B------:R-:W-:Y:S03]  /*7370*/  HMMA.16816.F32 R120, R120, R34.reuse, R44 ;  /* 0x000000227878723c */ /* 0x080fe6000000182c */
[----:B------:R-:W-:Y:S04]  /*7380*/  LDSM.16.MT88.4 R44, [R2+UR6+0x9000] ;  /* 0x00900006022c783b */ /* 0x000fe80008004200 */
[----:B------:R-:W2:Y:S01]  /*7390*/  LDL.64 R174, [R1+0x150] ;  /* 0x0001500001ae7983 */ /* 0x000ea20000100a00 */
[----:B------:R-:W-:Y:S03]  /*73a0*/  HMMA.16816.F32 R124, R40, R34, R124 ;  /* 0x00000022287c723c */ /* 0x000fe6000000187c */
[----:B------:R-:W-:Y:S04]  /*73b0*/  LDSM.16.M88.4 R32, [R6+UR6+0x4080] ;  /* 0x004080060620783b */ /* 0x000fe80008000200 */
[----:B------:R-:W-:Y:S01]  /*73c0*/  LDSM.16.MT88.4 R40, [R0+UR6+0x9000] ;  /* 0x009000060028783b */ /* 0x000fe20008004200 */
[C---:B------:R-:W-:Y:S08]  /*73d0*/  HMMA.16816.F32 R116, R24.reuse, R36, R116 ;  /* 0x000000241874723c */ /* 0x040ff00000001874 */
[----:B------:R-:W-:Y:S01]  /*73e0*/  HMMA.16816.F32 R120, R24, R16, R120 ;  /* 0x000000101878723c */ /* 0x000fe20000001878 */
[----:B------:R-:W1:Y:S07]  /*73f0*/  LDSM.16.M88.4 R24, [R6+UR6+0x80] ;  /* 0x000080060618783b */ /* 0x000e6e0008000200 */
[C---:B------:R-:W-:Y:S08]  /*7400*/  HMMA.16816.F32 R20, R28.reuse, R36, R20 ;  /* 0x000000241c14723c */ /* 0x040ff00000001814 */
[----:B------:R-:W-:Y:S01]  /*7410*/  HMMA.16816.F32 R28, R28, R16, R124 ;  /* 0x000000101c1c723c */ /* 0x000fe2000000187c */
[----:B------:R-:W-:Y:S07]  /*7420*/  LDSM.16.MT88.4 R124, [R0+UR6+0x9400] ;  /* 0x00940006007c783b */ /* 0x000fee0008004200 */
[-C--:B0-----:R-:W-:Y:S08]  /*7430*/  HMMA.16816.F32 R116, R12, R38.reuse, R116 ;  /* 0x000000260c74723c */ /* 0x081ff00000001874 */
[----:B------:R-:W-:Y:S01]  /*7440*/  HMMA.16816.F32 R36, R112, R38, R20 ;  /* 0x000000267024723c */ /* 0x000fe20000001814 */
[----:B------:R-:W0:Y:S07]  /*7450*/  LDSM.16.MT88.4 R20, [R2+UR6+0x9400] ;  /* 0x009400060214783b */ /* 0x000e2e0008004200 */
[-C--:B------:R-:W-:Y:S01]  /*7460*/  HMMA.16816.F32 R12, R12, R18.reuse, R120 ;  /* 0x000000120c0c723c */ /* 0x080fe20000001878 */
[----:B------:R-:W-:Y:S07]  /*7470*/  LDSM.16.MT88.4 R120, [R0+UR6+0x9800] ;  /* 0x009800060078783b */ /* 0x000fee0008004200 */
[----:B------:R-:W-:Y:S01]  /*7480*/  HMMA.16816.F32 R112, R112, R18, R28 ;  /* 0x000000127070723c */ /* 0x000fe2000000181c */
[----:B------:R-:W-:Y:S04]  /*7490*/  LDSM.16.MT88.4 R28, [R2+UR6+0x9800] ;  /* 0x00980006021c783b */ /* 0x000fe80008004200 */
[----:B------:R-:W0:Y:S03]  /*74a0*/  LDSM.16.M88.4 R16, [R211+UR6+0x80] ;  /* 0x00008006d310783b */ /* 0x000e260008000200 */
[C---:B-1----:R-:W-:Y:S08]  /*74b0*/  HMMA.16816.F32 R116, R44.reuse, R24, R116 ;  /* 0x000000182c74723c */ /* 0x042ff00000001874 */
[----:B------:R-:W-:Y:S01]  /*74c0*/  HMMA.16816.F32 R44, R44, R32, R12 ;  /* 0x000000202c2c723c */ /* 0x000fe2000000180c */
[----:B------:R-:W1:Y:S07]  /*74d0*/  LDSM.16.M88.4 R12, [R211+UR6+0x4080] ;  /* 0x00408006d30c783b */ /* 0x000e6e0008000200 */
[C---:B------:R-:W-:Y:S08]  /*74e0*/  HMMA.16816.F32 R36, R40.reuse, R24, R36 ;  /* 0x000000182824723c */ /* 0x040ff00000001824 */
[----:B------:R-:W-:Y:S01]  /*74f0*/  HMMA.16816.F32 R40, R40, R32, R112 ;  /* 0x000000202828723c */ /* 0x000fe20000001870 */
[----:B------:R-:W1:Y:S07]  /*7500*/  LDSM.16.MT88.4 R112, [R2+UR6+0x9c00] ;  /* 0x009c00060270783b */ /* 0x000e6e0008004200 */
[C---:B0-----:R-:W-:Y:S08]  /*7510*/  HMMA.16816.F32 R116, R20.reuse, R26, R116 ;  /* 0x0000001a1474723c */ /* 0x041ff00000001874 */
[----:B------:R-:W-:Y:S01]  /*7520*/  HMMA.16816.F32 R20, R20, R34, R44 ;  /* 0x000000221414723c */ /* 0x000fe2000000182c */
[----:B------:R-:W-:Y:S07]  /*7530*/  LDSM.16.MT88.4 R44, [R2+UR6+0xa000] ;  /* 0x00a00006022c783b */ /* 0x000fee0008004200 */
[C---:B------:R-:W-:Y:S01]  /*7540*/  HMMA.16816.F32 R24, R124.reuse, R26, R36 ;  /* 0x0000001a7c18723c */ /* 0x040fe20000001824 */
[----:B------:R-:W0:Y:S07]  /*7550*/  LDSM.16.MT88.4 R36, [R0+UR6+0x9c00] ;  /* 0x009c00060024783b */ /* 0x000e2e0008004200 */
[----:B------:R-:W-:Y:S01]  /*7560*/  HMMA.16816.F32 R124, R124, R34, R40 ;  /* 0x000000227c7c723c */ /* 0x000fe20000001828 */
[----:B------:R-:W0:Y:S04]  /*7570*/  LDSM.16.M88.4 R40, [R6+UR6+0x100] ;  /* 0x000100060628783b */ /* 0x000e280008000200 */
[----:B------:R-:W0:Y:S03]  /*7580*/  LDSM.16.M88.4 R32, [R6+UR6+0x4100] ;  /* 0x004100060620783b */ /* 0x000e260008000200 */
[C---:B------:R-:W-:Y:S08]  /*7590*/  HMMA.16816.F32 R116, R28.reuse, R16, R116 ;  /* 0x000000101c74723c */ /* 0x040ff00000001874 */
[----:B-1----:R-:W-:Y:S01]  /*75a0*/  HMMA.16816.F32 R28, R28, R12, R20 ;  /* 0x0000000c1c1c723c */ /* 0x002fe20000001814 */
[----:B------:R-:W1:Y:S07]  /*75b0*/  LDSM.16.MT88.4 R20, [R0+UR6+0xa000] ;  /* 0x00a000060014783b */ /* 0x000e6e0008004200 */
[C---:B------:R-:W-:Y:S08]  /*75c0*/  HMMA.16816.F32 R24, R120.reuse, R16, R24 ;  /* 0x000000107818723c */ /* 0x040ff00000001818 */
[----:B------:R-:W-:Y:S01]  /*75d0*/  HMMA.16816.F32 R124, R120, R12, R124 ;  /* 0x0000000c787c723c */ /* 0x000fe2000000187c */
[----:B------:R-:W-:Y:S07]  /*75e0*/  LDSM.16.MT88.4 R120, [R2+UR6+0xa800] ;  /* 0x00a800060278783b */ /* 0x000fee0008004200 */
[C---:B------:R-:W-:Y:S08]  /*75f0*/  HMMA.16816.F32 R116, R112.reuse, R18, R116 ;  /* 0x000000127074723c */ /* 0x040ff00000001874 */
[----:B------:R-:W-:Y:S08]  /*7600*/  HMMA.16816.F32 R28, R112, R14, R28 ;  /* 0x0000000e701c723c */ /* 0x000ff0000000181c */
[C---:B0-----:R-:W-:Y:S01]  /*7610*/  HMMA.16816.F32 R112, R36.reuse, R18, R24 ;  /* 0x000000122470723c */ /* 0x041fe20000001818 */
[----:B------:R-:W0:Y:S04]  /*7620*/  LDSM.16.MT88.4 R16, [R2+UR6+0xa400] ;  /* 0x00a400060210783b */ /* 0x000e280008004200 */
[----:B------:R-:W0:Y:S03]  /*7630*/  LDSM.16.MT88.4 R24, [R0+UR6+0xa400] ;  /* 0x00a400060018783b */ /* 0x000e260008004200 */
[----:B------:R-:W-:Y:S01]  /*7640*/  HMMA.16816.F32 R124, R36, R14, R124 ;  /* 0x0000000e247c723c */ /* 0x000fe2000000187c */
[----:B------:R-:W-:Y:S04]  /*7650*/  LDSM.16.M88.4 R36, [R211+UR6+0x4100] ;  /* 0x00410006d324783b */ /* 0x000fe80008000200 */
[----:B------:R-:W-:Y:S03]  /*7660*/  LDSM.16.MT88.4 R12, [R0+UR6+0xa800] ;  /* 0x00a80006000c783b */ /* 0x000fe60008004200 */
[C---:B------:R-:W-:Y:S08]  /*7670*/  HMMA.16816.F32 R116, R44.reuse, R40, R116 ;  /* 0x000000282c74723c */ /* 0x040ff00000001874 */
[----:B------:R-:W-:Y:S01]  /*7680*/  HMMA.16816.F32 R28, R44, R32, R28 ;  /* 0x000000202c1c723c */ /* 0x000fe2000000181c */
[----:B------:R-:W3:Y:S07]  /*7690*/  LDSM.16.M88.4 R44, [R211+UR6+0x100] ;  /* 0x00010006d32c783b */ /* 0x000eee0008000200 */
[C---:B-1----:R-:W-:Y:S08]  /*76a0*/  HMMA.16816.F32 R112, R20.reuse, R40, R112 ;  /* 0x000000281470723c */ /* 0x042ff00000001870 */
[----:B------:R-:W-:Y:S01]  /*76b0*/  HMMA.16816.F32 R124, R20, R32, R124 ;  /* 0x00000020147c723c */ /* 0x000fe2000000187c */
[----:B------:R-:W1:Y:S07]  /*76c0*/  LDSM.16.MT88.4 R20, [R2+UR6+0xac00] ;  /* 0x00ac00060214783b */ /* 0x000e6e0008004200 */
[C---:B0-----:R-:W-:Y:S08]  /*76d0*/  HMMA.16816.F32 R116, R16.reuse, R42, R116 ;  /* 0x0000002a1074723c */ /* 0x041ff00000001874 */
[----:B------:R-:W-:Y:S01]  /*76e0*/  HMMA.16816.F32 R28, R16, R34, R28 ;  /* 0x00000022101c723c */ /* 0x000fe2000000181c */
[----:B------:R-:W0:Y:S07]  /*76f0*/  LDSM.16.MT88.4 R16, [R0+UR6+0xac00] ;  /* 0x00ac00060010783b */ /* 0x000e2e0008004200 */
[C---:B------:R-:W-:Y:S01]  /*7700*/  HMMA.16816.F32 R112, R24.reuse, R42, R112 ;  /* 0x0000002a1870723c */ /* 0x040fe20000001870 */
[----:B------:R-:W-:Y:S07]  /*7710*/  LDSM.16.M88.4 R40, [R6+UR6+0x180] ;  /* 0x000180060628783b */ /* 0x000fee0008000200 */
[----:B------:R-:W-:Y:S01]  /*7720*/  HMMA.16816.F32 R124, R24, R34, R124 ;  /* 0x00000022187c723c */ /* 0x000fe2000000187c */
[----:B------:R-:W-:Y:S04]  /*7730*/  LDSM.16.M88.4 R24, [R6+UR6+0x4180] ;  /* 0x004180060618783b */ /* 0x000fe80008000200 */
[----:B------:R-:W-:Y:S03]  /*7740*/  LDSM.16.MT88.4 R32, [R0+UR6+0xb000] ;  /* 0x00b000060020783b */ /* 0x000fe60008004200 */
[C---:B---3--:R-:W-:Y:S08]  /*7750*/  HMMA.16816.F32 R116, R120.reuse, R44, R116 ;  /* 0x0000002c7874723c */ /* 0x048ff00000001874 */
[----:B------:R-:W-:Y:S01]  /*7760*/  HMMA.16816.F32 R28, R120, R36, R28 ;  /* 0x00000024781c723c */ /* 0x000fe2000000181c */
[----:B------:R-:W3:Y:S07]  /*7770*/  LDSM.16.MT88.4 R120, [R2+UR6+0xb000] ;  /* 0x00b000060278783b */ /* 0x000eee0008004200 */
[C---:B------:R-:W-:Y:S08]  /*7780*/  HMMA.16816.F32 R112, R12.reuse, R44, R112 ;  /* 0x0000002c0c70723c */ /* 0x040ff00000001870 */
[----:B------:R-:W-:Y:S01]  /*7790*/  HMMA.16816.F32 R124, R12, R36, R124 ;  /* 0x000000240c7c723c */ /* 0x000fe2000000187c */
[----:B------:R-:W2:Y:S07]  /*77a0*/  LDSM.16.MT88.4 R12, [R2+UR6+0xb400] ;  /* 0x00b40006020c783b */ /* 0x000eae0008004200 */
[C---:B-1----:R-:W-:Y:S08]  /*77b0*/  HMMA.16816.F32 R116, R20.reuse, R46, R116 ;  /* 0x0000002e1474723c */ /* 0x042ff00000001874 */
[----:B------:R-:W-:Y:S01]  /*77c0*/  HMMA.16816.F32 R28, R20, R38, R28 ;  /* 0x00000026141c723c */ /* 0x000fe2000000181c */
[----:B------:R-:W1:Y:S07]  /*77d0*/  LDSM.16.MT88.4 R20, [R0+UR6+0xb400] ;  /* 0x00b400060014783b */ /* 0x000e6e0008004200 */
[C---:B0-----:R-:W-:Y:S01]  /*77e0*/  HMMA.16816.F32 R112, R16.reuse, R46, R112 ;  /* 0x0000002e1070723c */ /* 0x041fe20000001870 */
[----:B------:R-:W-:Y:S07]  /*77f0*/  LDSM.16.M88.4 R44, [R211+UR6+0x180] ;  /* 0x00018006d32c783b */ /* 0x000fee0008000200 */
[----:B------:R-:W-:Y:S01]  /*7800*/  HMMA.16816.F32 R124, R16, R38, R124 ;  /* 0x00000026107c723c */ /* 0x000fe2000000187c */
[----:B------:R-:W0:Y:S04]  /*7810*/  LDSM.16.MT88.4 R16, [R2+UR6+0xb800] ;  /* 0x00b800060210783b */ /* 0x000e280008004200 */
[----:B------:R-:W0:Y:S03]  /*7820*/  LDSM.16.M88.4 R36, [R211+UR6+0x4180] ;  /* 0x00418006d324783b */ /* 0x000e260008000200 */
[C---:B---3--:R-:W-:Y:S08]  /*7830*/  HMMA.16816.F32 R116, R120.reuse, R40, R116 ;  /* 0x000000287874723c */ /* 0x048ff00000001874 */
[----:B------:R-:W-:Y:S01]  /*7840*/  HMMA.16816.F32 R28, R120, R24, R28 ;  /* 0x00000018781c723c */ /* 0x000fe2000000181c */
[----:B------:R-:W3:Y:S07]  /*7850*/  LDSM.16.MT88.4 R120, [R0+UR6+0xb800] ;  /* 0x00b800060078783b */ /* 0x000eee0008004200 */
[C---:B------:R-:W-:Y:S01]  /*7860*/  HMMA.16816.F32 R112, R32.reuse, R40, R112 ;  /* 0x000000282070723c */ /* 0x040fe20000001870 */
[----:B------:R-:W4:Y:S07]  /*7870*/  LDL.64 R40, [R1+0x370] ;  /* 0x0003700001287983 */ /* 0x000f2e0000100a00 */
[----:B------:R-:W-:Y:S01]  /*7880*/  HMMA.16816.F32 R124, R32, R24, R124 ;  /* 0x00000018207c723c */ /* 0x000fe2000000187c */
[----:B------:R-:W3:Y:S07]  /*7890*/  LDSM.16.MT88.4 R32, [R2+UR6+0xbc00] ;  /* 0x00bc00060220783b */ /* 0x000eee0008004200 */
[C---:B--2---:R-:W-:Y:S08]  /*78a0*/  HMMA.16816.F32 R116, R12.reuse, R42, R116 ;  /* 0x0000002a0c74723c */ /* 0x044ff00000001874 */
[----:B------:R-:W-:Y:S01]  /*78b0*/  HMMA.16816.F32 R28, R12, R26, R28 ;  /* 0x0000001a0c1c723c */ /* 0x000fe2000000181c */
[----:B------:R-:W2:Y:S07]  /*78c0*/  LDSM.16.MT88.4 R12, [R0+UR6+0xbc00] ;  /* 0x00bc0006000c783b */ /* 0x000eae0008004200 */
[C---:B-1----:R-:W-:Y:S08]  /*78d0*/  HMMA.16816.F32 R112, R20.reuse, R42, R112 ;  /* 0x0000002a1470723c */ /* 0x042ff00000001870 */
[----:B------:R-:W-:Y:S08]  /*78e0*/  HMMA.16816.F32 R124, R20, R26, R124 ;  /* 0x0000001a147c723c */ /* 0x000ff0000000187c */
[C---:B0-----:R-:W-:Y:S01]  /*78f0*/  HMMA.16816.F32 R24, R16.reuse, R44, R116 ;  /* 0x0000002c1018723c */ /* 0x041fe20000001874 */
[----:B------:R-:W4:Y:S07]  /*7900*/  LDL.64 R118, [R1+0x280] ;  /* 0x0002800001767983 */ /* 0x000f2e0000100a00 */
[----:B------:R-:W-:Y:S08]  /*7910*/  HMMA.16816.F32 R20, R16, R36, R28 ;  /* 0x000000241014723c */ /* 0x000ff0000000181c */
[C---:B---3--:R-:W-:Y:S01]  /*7920*/  HMMA.16816.F32 R16, R120.reuse, R44, R112 ;  /* 0x0000002c7810723c */ /* 0x048fe20000001870 */
[----:B------:R-:W3:Y:S04]  /*7930*/  LDL.64 R112, [R1+0x340] ;  /* 0x0003400001707983 */ /* 0x000ee80000100a00 */
[----:B------:R-:W3:Y:S03]  /*7940*/  LDL.64 R114, [R1+0x320] ;  /* 0x0003200001727983 */ /* 0x000ee60000100a00 */
[----:B------:R-:W-:Y:S01]  /*7950*/  HMMA.16816.F32 R124, R120, R36, R124 ;  /* 0x00000024787c723c */ /* 0x000fe2000000187c */
[----:B------:R-:W3:Y:S04]  /*7960*/  LDL.64 R36, [R1+0x368] ;  /* 0x0003680001247983 */ /* 0x000ee80000100a00 */
[----:B------:R-:W3:Y:S03]  /*7970*/  LDL.64 R44, [R1+0x2f8] ;  /* 0x0002f800012c7983 */ /* 0x000ee60000100a00 */
[C---:B------:R-:W-:Y:S01]  /*7980*/  HMMA.16816.F32 R24, R32.reuse, R46, R24 ;  /* 0x0000002e2018723c */ /* 0x040fe20000001818 */
[----:B------:R-:W3:Y:S04]  /*7990*/  LDL.64 R120, [R1+0x298] ;  /* 0x0002980001787983 */ /* 0x000ee80000100a00 */
[----:B------:R-:W3:Y:S03]  /*79a0*/  LDL.64 R122, [R1+0x2a0] ;  /* 0x0002a000017a7983 */ /* 0x000ee60000100a00 */
[----:B------:R-:W-:Y:S01]  /*79b0*/  HMMA.16816.F32 R20, R32, R38, R20 ;  /* 0x000000262014723c */ /* 0x000fe20000001814 */
[----:B------:R-:W3:Y:S07]  /*79c0*/  LDL.64 R34, [R1+0x360] ;  /* 0x0003600001227983 */ /* 0x000eee0000100a00 */
[C---:B--2---:R-:W-:Y:S01]  /*79d0*/  HMMA.16816.F32 R16, R12.reuse, R46, R16 ;  /* 0x0000002e0c10723c */ /* 0x044fe20000001810 */
[----:B------:R-:W2:Y:S07]  /*79e0*/  LDL.64 R46, [R1+0x310] ;  /* 0x00031000012e7983 */ /* 0x000eae0000100a00 */
[----:B------:R-:W-:Y:S01]  /*79f0*/  HMMA.16816.F32 R12, R12, R38, R124 ;  /* 0x000000260c0c723c */ /* 0x000fe2000000187c */
[----:B------:R-:W-:Y:S01]  /*7a00*/  FMUL R0, R24, UR9 ;  /* 0x0000000918007c20 */ /* 0x000fe20008400000 */
[----:B------:R-:W-:Y:S01]  /*7a10*/  FMUL R2, R25, UR9 ;  /* 0x0000000919027c20 */ /* 0x000fe20008400000 */
[----:B------:R-:W-:Y:S01]  /*7a20*/  FMUL R3, R20, UR9 ;  /* 0x0000000914037c20 */ /* 0x000fe20008400000 */
[----:B------:R-:W-:Y:S01]  /*7a30*/  FMUL R4, R26, UR9 ;  /* 0x000000091a047c20 */ /* 0x000fe20008400000 */
[----:B------:R-:W-:Y:S01]  /*7a40*/  FMUL R5, R27, UR9 ;  /* 0x000000091b057c20 */ /* 0x000fe20008400000 */
[----:B------:R-:W-:Y:S01]  /*7a50*/  FMUL R10, R22, UR9 ;  /* 0x00000009160a7c20 */ /* 0x000fe20008400000 */
[----:B------:R-:W2:Y:S01]  /*7a60*/  LDL.64 R38, [R1+0x308] ;  /* 0x0003080001267983 */ /* 0x000ea20000100a00 */
[----:B------:R-:W-:-:S03]  /*7a70*/  FMNMX3 R0, R0, R2, R3, !PT ;  /* 0x0000000200007276 */ /* 0x000fc60007800003 */
[----:B------:R-:W-:Y:S01]  /*7a80*/  FMUL R11, R16, UR9 ;  /* 0x00000009100b7c20 */ /* 0x000fe20008400000 */
[----:B------:R-:W-:Y:S01]  /*7a90*/  FMUL R28, R17, UR9 ;  /* 0x00000009111c7c20 */ /* 0x000fe20008400000 */
[----:B------:R-:W-:Y:S01]  /*7aa0*/  FMUL R30, R18, UR9 ;  /* 0x00000009121e7c20 */ /* 0x000fe20008400000 */
[----:B------:R-:W-:Y:S01]  /*7ab0*/  FMUL R31, R19, UR9 ;  /* 0x00000009131f7c20 */ /* 0x000fe20008400000 */
[----:B------:R-:W-:Y:S01]  /*7ac0*/  FMNMX3 R4, R4, R5, R10, !PT ;  /* 0x0000000504047276 */ /* 0x000fe2000780000a */
[----:B------:R-:W-:Y:S01]  /*7ad0*/  FMUL R2, R21, UR9 ;  /* 0x0000000915027c20 */ /* 0x000fe20008400000 */
[----:B------:R-:W2:Y:S02]  /*7ae0*/  LDL.64 R124, [R1+0x2a8] ;  /* 0x0002a800017c7983 */ /* 0x000ea40000100a00 */
[----:B------:R-:W-:Y:S01]  /*7af0*/  FMUL R29, R12, UR9 ;  /* 0x000000090c1d7c20 */ /* 0x000fe20008400000 */
[----:B------:R-:W-:Y:S01]  /*7b00*/  FMUL R32, R14, UR9 ;  /* 0x000000090e207c20 */ /* 0x000fe20008400000 */
[----:B------:R-:W-:Y:S01]  /*7b10*/  FMUL R10, R23, UR9 ;  /* 0x00000009170a7c20 */ /* 0x000fe20008400000 */
[----:B------:R-:W-:Y:S01]  /*7b20*/  FMUL R5, R13, UR9 ;  /* 0x000000090d057c20 */ /* 0x000fe20008400000 */
[----:B------:R-:W-:Y:S01]  /*7b30*/  FMUL R3, R15, UR9 ;  /* 0x000000090f037c20 */ /* 0x000fe20008400000 */
[----:B------:R-:W-:Y:S01]  /*7b40*/  FMNMX3 R11, R11, R28, R29, !PT ;  /* 0x0000001c0b0b7276 */ /* 0x000fe2000780001d */
[----:B------:R-:W2:Y:S01]  /*7b50*/  LDL.64 R126, [R1+0x248] ;  /* 0x00024800017e7983 */ /* 0x000ea20000100a00 */
[----:B------:R-:W-:-:S02]  /*7b60*/  FMNMX3 R30, R30, R31, R32, !PT ;  /* 0x0000001f1e1e7276 */ /* 0x000fc40007800020 */
[----:B------:R-:W-:Y:S01]  /*7b70*/  FMNMX R0, R2, R0, !PT ;  /* 0x0000000002007209 */ /* 0x000fe20007800000 */
[----:B------:R-:W2:Y:S01]  /*7b80*/  LDL.64 R32, [R1+0x318] ;  /* 0x0003180001207983 */ /* 0x000ea20000100a00 */
[----:B------:R-:W-:Y:S02]  /*7b90*/  FMNMX R4, R10, R4, !PT ;  /* 0x000000040a047209 */ /* 0x000fe40007800000 */
[----:B------:R-:W-:Y:S02]  /*7ba0*/  FMNMX R10, R5, R11, !PT ;  /* 0x0000000b050a7209 */ /* 0x000fe40007800000 */
[----:B------:R-:W-:Y:S01]  /*7bb0*/  FMNMX R3, R3, R30, !PT ;  /* 0x0000001e03037209 */ /* 0x000fe20007800000 */
[----:B------:R-:W0:Y:S04]  /*7bc0*/  SHFL.BFLY PT, R5, R0, 0x2, 0x1f ;  /* 0x0c401f0000057f89 */ /* 0x000e2800000e0000 */
[----:B------:R-:W1:Y:S04]  /*7bd0*/  SHFL.BFLY PT, R11, R4, 0x2, 0x1f ;  /* 0x0c401f00040b7f89 */ /* 0x000e6800000e0000 */
[----:B------:R-:W5:Y:S04]  /*7be0*/  SHFL.BFLY PT, R28, R10, 0x2, 0x1f ;  /* 0x0c401f000a1c7f89 */ /* 0x000f6800000e0000 */
[----:B------:R-:W5:Y:S01]  /*7bf0*/  SHFL.BFLY PT, R2, R3, 0x2, 0x1f ;  /* 0x0c401f0003027f89 */ /* 0x000f6200000e0000 */
[----:B------:R-:W-:-:S03]  /*7c00*/  LOP3.LUT R29, R249, 0x7f, RZ, 0xc0, !PT ;  /* 0x0000007ff91d7812 */ /* 0x000fc600078ec0ff */
[----:B------:R-:W2:Y:S01]  /*7c10*/  LDL.64 R30, [R1+0x328] ;  /* 0x00032800011e7983 */ /* 0x000ea20000100a00 */
[----:B0-----:R-:W-:Y:S02]  /*7c20*/  FMNMX R5, R0, R5, !PT ;  /* 0x0000000500057209 */ /* 0x001fe40007800000 */
[----:B-1----:R-:W-:Y:S02]  /*7c30*/  FMNMX R11, R4, R11, !PT ;  /* 0x0000000b040b7209 */ /* 0x002fe40007800000 */
[----:B-----5:R-:W-:Y:S02]  /*7c40*/  FMNMX R10, R10, R28, !PT ;  /* 0x0000001c0a0a7209 */ /* 0x020fe40007800000 */
[----:B------:R-:W-:Y:S01]  /*7c50*/  FMNMX R4, R3, R2, !PT ;  /* 0x0000000203047209 */ /* 0x000fe20007800000 */
[----:B------:R-:W0:Y:S04]  /*7c60*/  SHFL.BFLY PT, R28, R5, 0x1, 0x1f ;  /* 0x0c201f00051c7f89 */ /* 0x000e2800000e0000 */
[----:B------:R-:W1:Y:S04]  /*7c70*/  SHFL.BFLY PT, R2, R11, 0x1, 0x1f ;  /* 0x0c201f000b027f89 */ /* 0x000e6800000e0000 */
[----:B------:R-:W5:Y:S04]  /*7c80*/  SHFL.BFLY PT, R0, R10, 0x1, 0x1f ;  /* 0x0c201f000a007f89 */ /* 0x000f6800000e0000 */
[----:B------:R-:W5:Y:S01]  /*7c90*/  SHFL.BFLY PT, R3, R4, 0x1, 0x1f ;  /* 0x0c201f0004037f89 */ /* 0x000f6200000e0000 */
[----:B------:R-:W-:-:S04]  /*7ca0*/  SHF.R.U32.HI R29, RZ, 0x3, R29 ;  /* 0x00000003ff1d7819 */ /* 0x000fc8000001161d */
[----:B------:R-:W-:Y:S02]  /*7cb0*/  LOP3.LUT R29, R29, 0xc, RZ, 0xc0, !PT ;  /* 0x0000000c1d1d7812 */ /* 0x000fe400078ec0ff */
[----:B0-----:R-:W-:Y:S02]  /*7cc0*/  FMNMX R28, R5, R28, !PT ;  /* 0x0000001c051c7209 */ /* 0x001fe40007800000 */
[----:B------:R-:W-:Y:S01]  /*7cd0*/  IADD3 R5, PT, PT, R171, R29, RZ ;  /* 0x0000001dab057210 */ /* 0x000fe20007ffe0ff */
[----:B------:R-:W-:Y:S01]  /*7ce0*/  BAR.SYNC.DEFER_BLOCKING 0x0 ;  /* 0x0000000000007b1d */ /* 0x000fe20000010000 */
[----:B-1----:R-:W-:Y:S02]  /*7cf0*/  FMNMX R2, R11, R2, !PT ;  /* 0x000000020b027209 */ /* 0x002fe40007800000 */
[----:B-----5:R-:W-:Y:S02]  /*7d00*/  FMNMX R0, R10, R0, !PT ;  /* 0x000000000a007209 */ /* 0x020fe40007800000 */
[----:B------:R-:W-:Y:S01]  /*7d10*/  FMNMX R3, R4, R3, !PT ;  /* 0x0000000304037209 */ /* 0x000fe20007800000 */
[----:B------:R0:W-:Y:S04]  /*7d20*/  @!P0 STS [R5], R28 ;  /* 0x0000001c05008388 */ /* 0x0001e80000000800 */
[----:B------:R-:W-:Y:S04]  /*7d30*/  @!P0 STS [R5+0x80], R2 ;  /* 0x0000800205008388 */ /* 0x000fe80000000800 */
[----:B------:R-:W-:Y:S04]  /*7d40*/  @!P0 STS [R5+0x100], R0 ;  /* 0x0001000005008388 */ /* 0x000fe80000000800 */
[----:B------:R-:W-:Y:S01]  /*7d50*/  @!P0 STS [R5+0x180], R3 ;  /* 0x0001800305008388 */ /* 0x000fe20000000800 */
[----:B------:R-:W-:Y:S01]  /*7d60*/  BAR.SYNC.DEFER_BLOCKING 0x0 ;  /* 0x0000000000007b1d */ /* 0x000fe20000010000 */
[----:B------:R-:W-:-:S05]  /*7d70*/  LEA R10, R210, UR6, 0x2 ;  /* 0x00000006d20a7c11 */ /* 0x000fca000f8e10ff */
[----:B0-----:R-:W5:Y:S04]  /*7d80*/  LDL.64 R28, [R1+0x338] ;  /* 0x00033800011c7983 */ /* 0x001f680000100a00 */
[----:B------:R-:W0:Y:S04]  /*7d90*/  LDS R0, [R10] ;  /* 0x000000000a007984 */ /* 0x000e280000000800 */
[----:B0-----:R-:W0:Y:S02]  /*7da0*/  SHFL.BFLY PT, R2, R0, 0x2, 0x1f ;  /* 0x0c401f0000027f89 */ /* 0x001e2400000e0000 */
[----:B0-----:R-:W-:-:S05]  /*7db0*/  FMNMX R2, R0, R2, !PT ;  /* 0x0000000200027209 */ /* 0x001fca0007800000 */
[----:B------:R-:W0:Y:S02]  /*7dc0*/  SHFL.BFLY PT, R0, R2, 0x1, 0x1f ;  /* 0x0c201f0002007f89 */ /* 0x000e2400000e0000 */
[----:B0-----:R-:W-:-:S05]  /*7dd0*/  FMNMX R0, R2, R0, !PT ;  /* 0x0000000002007209 */ /* 0x001fca0007800000 */
[----:B------:R-:W-:Y:S01]  /*7de0*/  @!P0 STS [R10], R0 ;  /* 0x000000000a008388 */ /* 0x000fe20000000800 */
[----:B------:R-:W-:Y:S06]  /*7df0*/  BAR.SYNC.DEFER_BLOCKING 0x0 ;  /* 0x0000000000007b1d */ /* 0x000fec0000010000 */
[----:B------:R-:W0:Y:S04]  /*7e00*/  LDS R0, [R171] ;  /* 0x00000000ab007984 */ /* 0x000e280000000800 */
[----:B------:R-:W1:Y:S04]  /*7e10*/  LDS R2, [R171+0x80] ;  /* 0x00008000ab027984 */ /* 0x000e680000000800 */
[----:B------:R-:W3:Y:S04]  /*7e20*/  LDS R3, [R171+0x100] ;  /* 0x00010000ab037984 */ /* 0x000ee80000000800 */
[----:B------:R-:W3:Y:S01]  /*7e30*/  LDS R4, [R171+0x180] ;  /* 0x00018000ab047984 */ /* 0x000ee20000000800 */
[----:B0-----:R-:W-:-:S02]  /*7e40*/  FMNMX R0, R0, R183, !PT ;  /* 0x000000b700007209 */ /* 0x001fc40007800000 */
[----:B-1----:R-:W-:-:S03]  /*7e50*/  FMNMX R2, R2, R179, !PT ;  /* 0x000000b302027209 */ /* 0x002fc60007800000 */
[----:B------:R-:W-:-:S04]  /*7e60*/  FFMA R25, R25, UR9, -R0 ;  /* 0x0000000919197c23 */ /* 0x000fc80008000800 */
[----:B------:R-:W-:Y:S01]  /*7e70*/  FMUL R25, R25, 1.4426950216293334961 ;  /* 0x3fb8aa3b19197820 */ /* 0x000fe20000400000 */
[--C-:B------:R-:W-:Y:S01]  /*7e80*/  FFMA R22, R22, UR9, -R2.reuse ;  /* 0x0000000916167c23 */ /* 0x100fe20008000802 */
[----:B------:R-:W-:Y:S01]  /*7e90*/  FFMA R23, R23, UR9, -R2 ;  /* 0x0000000917177c23 */ /* 0x000fe20008000802 */
[----:B------:R-:W-:Y:S01]  /*7ea0*/  FFMA R219, R24, UR9, -R0 ;  /* 0x0000000918db7c23 */ /* 0x000fe20008000800 */
[----:B------:R0:W-:Y:S01]  /*7eb0*/  MUFU.EX2 R217, R25 ;  /* 0x0000001900d97308 */ /* 0x0001e20000000800 */
[----:B------:R-:W-:Y:S01]  /*7ec0*/  FMUL R22, R22, 1.4426950216293334961 ;  /* 0x3fb8aa3b16167820 */ /* 0x000fe20000400000 */
[----:B------:R-:W-:Y:S01]  /*7ed0*/  FMUL R23, R23, 1.4426950216293334961 ;  /* 0x3fb8aa3b17177820 */ /* 0x000fe20000400000 */
[----:B0-----:R-:W2:Y:S05]  /*7ee0*/  LDL.64 R24, [R1+0x358] ;  /* 0x0003580001187983 */ /* 0x001eaa0000100a00 */
[----:B------:R-:W-:Y:S08]  /*7ef0*/  MUFU.EX2 R207, R22 ;  /* 0x0000001600cf7308 */ /* 0x000ff00000000800 */
[----:B------:R0:W-:Y:S02]  /*7f00*/  MUFU.EX2 R205, R23 ;  /* 0x0000001700cd7308 */ /* 0x0001e40000000800 */
[----:B0-----:R-:W2:Y:S01]  /*7f10*/  LDL.64 R22, [R1+0x350] ;  /* 0x0003500001167983 */ /* 0x001ea20000100a00 */
[----:B---3--:R-:W-:-:S02]  /*7f20*/  FMNMX R3, R3, R187, !PT ;  /* 0x000000bb03037209 */ /* 0x008fc40007800000 */
[----:B------:R-:W-:Y:S01]  /*7f30*/  FMNMX R4, R4, R185, !PT ;  /* 0x000000b904047209 */ /* 0x000fe20007800000 */
[--C-:B------:R-:W-:Y:S01]  /*7f40*/  FFMA R26, R26, UR9, -R2.reuse ;  /* 0x000000091a1a7c23 */ /* 0x100fe20008000802 */
[----:B------:R-:W-:Y:S01]  /*7f50*/  FFMA R27, R27, UR9, -R2 ;  /* 0x000000091b1b7c23 */ /* 0x000fe20008000802 */
[--C-:B------:R-:W-:Y:S01]  /*7f60*/  FFMA R16, R16, UR9, -R3.reuse ;  /* 0x0000000910107c23 */ /* 0x100fe20008000803 */
[--C-:B------:R-:W-:Y:S01]  /*7f70*/  FFMA R17, R17, UR9, -R3.reuse ;  /* 0x0000000911117c23 */ /* 0x100fe20008000803 */
[--C-:B------:R-:W-:Y:S01]  /*7f80*/  FFMA R18, R18, UR9, -R4.reuse ;  /* 0x0000000912127c23 */ /* 0x100fe20008000804 */
[----:B------:R-:W-:Y:S01]  /*7f90*/  FFMA R19, R19, UR9, -R4 ;  /* 0x0000000913137c23 */ /* 0x000fe20008000804 */
[----:B------:R-:W-:Y:S01]  /*7fa0*/  FMUL R219, R219, 1.4426950216293334961 ;  /* 0x3fb8aa3bdbdb7820 */ /* 0x000fe20000400000 */
[----:B------:R-:W-:Y:S01]  /*7fb0*/  FMUL R16, R16, 1.4426950216293334961 ;  /* 0x3fb8aa3b10107820 */ /* 0x000fe20000400000 */
[----:B------:R-:W-:Y:S01]  /*7fc0*/  FMUL R17, R17, 1.4426950216293334961 ;  /* 0x3fb8aa3b11117820 */ /* 0x000fe20000400000 */
[--C-:B------:R-:W-:Y:S01]  /*7fd0*/  FFMA R12, R12, UR9, -R3.reuse ;  /* 0x000000090c0c7c23 */ /* 0x100fe20008000803 */
[----:B------:R-:W-:Y:S01]  /*7fe0*/  FFMA R20, R20, UR9, -R0 ;  /* 0x0000000914147c23 */ /* 0x000fe20008000800 */
[----:B------:R-:W-:Y:S01]  /*7ff0*/  FMUL R26, R26, 1.4426950216293334961 ;  /* 0x3fb8aa3b1a1a7820 */ /* 0x000fe20000400000 */
[----:B------:R-:W-:Y:S01]  /*8000*/  FMUL R27, R27, 1.4426950216293334961 ;  /* 0x3fb8aa3b1b1b7820 */ /* 0x000fe20000400000 */
[----:B------:R-:W-:Y:S01]  /*8010*/  FMUL R18, R18, 1.4426950216293334961 ;  /* 0x3fb8aa3b12127820 */ /* 0x000fe20000400000 */
[----:B------:R-:W-:Y:S01]  /*8020*/  FMUL R19, R19, 1.4426950216293334961 ;  /* 0x3fb8aa3b13137820 */ /* 0x000fe20000400000 */
[----:B------:R-:W-:Y:S01]  /*8030*/  FFMA R14, R14, UR9, -R4 ;  /* 0x000000090e0e7c23 */ /* 0x000fe20008000804 */
[----:B------:R-:W-:Y:S01]  /*8040*/  MUFU.EX2 R203, R16 ;  /* 0x0000001000cb7308 */ /* 0x000fe20000000800 */
[----:B------:R-:W-:Y:S01]  /*8050*/  FMUL R12, R12, 1.4426950216293334961 ;  /* 0x3fb8aa3b0c0c7820 */ /* 0x000fe20000400000 */
[----:B------:R-:W-:Y:S01]  /*8060*/  FFMA R13, R13, UR9, -R3 ;  /* 0x000000090d0d7c23 */ /* 0x000fe20008000803 */
[----:B------:R-:W-:Y:S01]  /*8070*/  FMUL R20, R20, 1.4426950216293334961 ;  /* 0x3fb8aa3b14147820 */ /* 0x000fe20000400000 */
[----:B------:R-:W-:Y:S01]  /*8080*/  FFMA R21, R21, UR9, -R0 ;  /* 0x0000000915157c23 */ /* 0x000fe20008000800 */
[----:B------:R-:W-:Y:S01]  /*8090*/  FMUL R14, R14, 1.4426950216293334961 ;  /* 0x3fb8aa3b0e0e7820 */ /* 0x000fe20000400000 */
[----:B------:R-:W-:-:S02]  /*80a0*/  FFMA R15, R15, UR9, -R4 ;  /* 0x000000090f0f7c23 */ /* 0x000fc40008000804 */
[----:B------:R-:W0:Y:S01]  /*80b0*/  MUFU.EX2 R201, R17 ;  /* 0x0000001100c97308 */ /* 0x000e220000000800 */
[----:B------:R-:W-:Y:S01]  /*80c0*/  FMUL R13, R13, 1.4426950216293334961 ;  /* 0x3fb8aa3b0d0d7820 */ /* 0x000fe20000400000 */
[----:B------:R-:W-:Y:S01]  /*80d0*/  FMUL R21, R21, 1.4426950216293334961 ;  /* 0x3fb8aa3b15157820 */ /* 0x000fe20000400000 */
[----:B------:R-:W-:-:S05]  /*80e0*/  FMUL R15, R15, 1.4426950216293334961 ;  /* 0x3fb8aa3b0f0f7820 */ /* 0x000fca0000400000 */
[----:B------:R-:W1:Y:S08]  /*80f0*/  MUFU.EX2 R219, R219 ;  /* 0x000000db00db7308 */ /* 0x000e700000000800 */
[----:B------:R-:W-:Y:S08]  /*8100*/  MUFU.EX2 R215, R26 ;  /* 0x0000001a00d77308 */ /* 0x000ff00000000800 */
[----:B------:R-:W-:Y:S08]  /*8110*/  MUFU.EX2 R213, R27 ;  /* 0x0000001b00d57308 */ /* 0x000ff00000000800 */
[----:B------:R-:W-:Y:S08]  /*8120*/  MUFU.EX2 R199, R18 ;  /* 0x0000001200c77308 */ /* 0x000ff00000000800 */
[----:B------:R-:W3:Y:S08]  /*8130*/  MUFU.EX2 R197, R19 ;  /* 0x0000001300c57308 */ /* 0x000ef00000000800 */
[----:B------:R-:W0:Y:S08]  /*8140*/  MUFU.EX2 R195, R12 ;  /* 0x0000000c00c37308 */ /* 0x000e300000000800 */
[----:B------:R-:W0:Y:S08]  /*8150*/  MUFU.EX2 R211, R20 ;  /* 0x0000001400d37308 */ /* 0x000e300000000800 */
[----:B------:R0:W0:Y:S08]  /*8160*/  MUFU.EX2 R191, R14 ;  /* 0x0000000e00bf7308 */ /* 0x0000300000000800 */
[----:B------:R3:W0:Y:S08]  /*8170*/  MUFU.EX2 R193, R13 ;  /* 0x0000000d00c17308 */ /* 0x0006300000000800 */
[----:B------:R0:W4:Y:S08]  /*8180*/  MUFU.EX2 R209, R21 ;  /* 0x0000001500d17308 */ /* 0x0001300000000800 */
[----:B------:R4:W5:Y:S01]  /*8190*/  MUFU.EX2 R189, R15 ;  /* 0x0000000f00bd7308 */ /* 0x0009620000000800 */
[----:B0-----:R-:W-:Y:S01]  /*81a0*/  FADD R14, R203, R201 ;  /* 0x000000c9cb0e7221 */ /* 0x001fe20000000000 */
[----:B-1----:R-:W-:Y:S01]  /*81b0*/  FADD R17, R219, R217 ;  /* 0x000000d9db117221 */ /* 0x002fe20000000000 */
[----:B---3--:R-:W-:Y:S01]  /*81c0*/  FADD R13, R199, R197 ;  /* 0x000000c5c70d7221 */ /* 0x008fe20000000000 */
[----:B------:R-:W3:Y:S01]  /*81d0*/  LDL.64 R26, [R1+0x330] ;  /* 0x00033000011a7983 */ /* 0x000ee20000100a00 */
[----:B------:R-:W-:-:S03]  /*81e0*/  FADD R14, R195, R14 ;  /* 0x0000000ec30e7221 */ /* 0x000fc60000000000 */
[----:B------:R-:W3:Y:S01]  /*81f0*/  LDL.64 R20, [R1+0x348] ;  /* 0x0003480001147983 */ /* 0x000ee20000100a00 */
[----:B----4-:R-:W-:Y:S01]  /*8200*/  FADD R15, R215, R213 ;  /* 0x000000d5d70f7221 */ /* 0x010fe20000000000 */
[----:B------:R-:W-:Y:S01]  /*8210*/  FADD R17, R211, R17 ;  /* 0x00000011d3117221 */ /* 0x000fe20000000000 */
[----:B------:R-:W-:Y:S02]  /*8220*/  FADD R13, R191, R13 ;  /* 0x0000000dbf0d7221 */ /* 0x000fe40000000000 */
[----:B------:R-:W-:Y:S01]  /*8230*/  FADD R15, R207, R15 ;  /* 0x0000000fcf0f7221 */ /* 0x000fe20000000000 */
[----:B------:R-:W-:Y:S01]  /*8240*/  FADD R14, R193, R14 ;  /* 0x0000000ec10e7221 */ /* 0x000fe20000000000 */
[----:B------:R-:W-:Y:S02]  /*8250*/  FADD R17, R209, R17 ;  /* 0x00000011d1117221 */ /* 0x000fe40000000000 */
[----:B------:R-:W-:Y:S01]  /*8260*/  FADD R15, R205, R15 ;  /* 0x0000000fcd0f7221 */ /* 0x000fe20000000000 */
[----:B-----5:R-:W-:Y:S01]  /*8270*/  FADD R13, R189, R13 ;  /* 0x0000000dbd0d7221 */ /* 0x020fe20000000000 */
[----:B------:R-:W0:Y:S04]  /*8280*/  SHFL.BFLY PT, R11, R14, 0x2, 0x1f ;  /* 0x0c401f000e0b7f89 */ /* 0x000e2800000e0000 */
[----:B------:R-:W1:Y:S04]  /*8290*/  SHFL.BFLY PT, R18, R17, 0x2, 0x1f ;  /* 0x0c401f0011127f89 */ /* 0x000e6800000e0000 */
[----:B------:R-:W4:Y:S04]  /*82a0*/  SHFL.BFLY PT, R16, R15, 0x2, 0x1f ;  /* 0x0c401f000f107f89 */ /* 0x000f2800000e0000 */
[----:B------:R-:W5:Y:S01]  /*82b0*/  SHFL.BFLY PT, R12, R13, 0x2, 0x1f ;  /* 0x0c401f000d0c7f89 */ /* 0x000f6200000e0000 */
[----:B0-----:R-:W-:Y:S01]  /*82c0*/  FADD R11, R14, R11 ;  /* 0x0000000b0e0b7221 */ /* 0x001fe20000000000 */
[----:B-1----:R-:W-:Y:S01]  /*82d0*/  FADD R18, R17, R18 ;  /* 0x0000001211127221 */ /* 0x002fe20000000000 */
[----:B----4-:R-:W-:Y:S01]  /*82e0*/  FADD R16, R15, R16 ;  /* 0x000000100f107221 */ /* 0x010fe20000000000 */
[----:B-----5:R-:W-:-:S03]  /*82f0*/  FADD R14, R13, R12 ;  /* 0x0000000c0d0e7221 */ /* 0x020fc60000000000 */
[----:B------:R-:W0:Y:S04]  /*8300*/  SHFL.BFLY PT, R17, R18, 0x1, 0x1f ;  /* 0x0c201f0012117f89 */ /* 0x000e2800000e0000 */
[----:B------:R-:W1:Y:S04]  /*8310*/  SHFL.BFLY PT, R15, R16, 0x1, 0x1f ;  /* 0x0c201f00100f7f89 */ /* 0x000e6800000e0000 */
[----:B------:R-:W4:Y:S04]  /*8320*/  SHFL.BFLY PT, R13, R11, 0x1, 0x1f ;  /* 0x0c201f000b0d7f89 */ /* 0x000f2800000e0000 */
[----:B------:R-:W5:Y:S01]  /*8330*/  SHFL.BFLY PT, R12, R14, 0x1, 0x1f ;  /* 0x0c201f000e0c7f89 */ /* 0x000f6200000e0000 */
[----:B0-----:R-:W-:Y:S01]  /*8340*/  FADD R17, R18, R17 ;  /* 0x0000001112117221 */ /* 0x001fe20000000000 */
[----:B------:R-:W-:Y:S01]  /*8350*/  BAR.SYNC.DEFER_BLOCKING 0x0 ;  /* 0x0000000000007b1d */ /* 0x000fe20000010000 */
[----:B-1----:R-:W-:Y:S01]  /*8360*/  FADD R15, R16, R15 ;  /* 0x0000000f100f7221 */ /* 0x002fe20000000000 */
[----:B----4-:R-:W-:Y:S01]  /*8370*/  FADD R13, R11, R13 ;  /* 0x0000000d0b0d7221 */ /* 0x010fe20000000000 */
[----:B-----5:R-:W-:-:S03]  /*8380*/  FADD R12, R14, R12 ;  /* 0x0000000c0e0c7221 */ /* 0x020fc60000000000 */
[----:B------:R-:W-:Y:S04]  /*8390*/  @!P0 STS [R5], R17 ;  /* 0x0000001105008388 */ /* 0x000fe80000000800 */
[----:B------:R-:W-:Y:S04]  /*83a0*/  @!P0 STS [R5+0x80], R15 ;  /* 0x0000800f05008388 */ /* 0x000fe80000000800 */
[----:B------:R-:W-:Y:S04]  /*83b0*/  @!P0 STS [R5+0x100], R13 ;  /* 0x0001000d05008388 */ /* 0x000fe80000000800 */
[----:B------:R-:W-:Y:S01]  /*83c0*/  @!P0 STS [R5+0x180], R12 ;  /* 0x0001800c05008388 */ /* 0x000fe20000000800 */
[----:B------:R-:W-:Y:S06]  /*83d0*/  BAR.SYNC.DEFER_BLOCKING 0x0 ;  /* 0x0000000000007b1d */ /* 0x000fec0000010000 */
[----:B------:R-:W0:Y:S04]  /*83e0*/  LDS R5, [R10] ;  /* 0x000000000a057984 */ /* 0x000e280000000800 */
[----:B0-----:R-:W0:Y:S02]  /*83f0*/  SHFL.BFLY PT, R11, R5, 0x2, 0x1f ;  /* 0x0c401f00050b7f89 */ /* 0x001e2400000e0000 */
[----:B0-----:R-:W-:-:S05]  /*8400*/  FADD R11, R5, R11 ;  /* 0x0000000b050b7221 */ /* 0x001fca0000000000 */
[----:B------:R-:W0:Y:S02]  /*8410*/  SHFL.BFLY PT, R5, R11, 0x1, 0x1f ;  /* 0x0c201f000b057f89 */ /* 0x000e2400000e0000 */
[----:B0-----:R-:W-:-:S05]  /*8420*/  FADD R5, R11, R5 ;  /* 0x000000050b057221 */ /* 0x001fca0000000000 */
[----:B------:R0:W-:Y:S01]  /*8430*/  @!P0 STS [R10], R5 ;  /* 0x000000050a008388 */ /* 0x0001e20000000800 */
[C---:B------:R-:W-:Y:S01]  /*8440*/  IMAD.WIDE R16, R9.reuse, 0x2, R146 ;  /* 0x0000000209107825 */ /* 0x040fe200078e0292 */
[----:B------:R-:W-:Y:S03]  /*8450*/  BAR.SYNC.DEFER_BLOCKING 0x0 ;  /* 0x0000000000007b1d */ /* 0x000fe60000010000 */
[----:B------:R-:W-:-:S04]  /*8460*/  IMAD.WIDE R14, R9, 0x2, R144 ;  /* 0x00000002090e7825 */ /* 0x000fc800078e0290 */
[C---:B------:R-:W-:Y:S01]  /*8470*/  IMAD.WIDE R12, R9.reuse, 0x2, R142 ;  /* 0x00000002090c7825 */ /* 0x040fe200078e028e */
[----:B------:R-:W4:Y:S03]  /*8480*/  LDL.64 R146, [R1+0x238] ;  /* 0x0002380001927983 */ /* 0x000f260000100a00 */
[----:B0-----:R-:W-:-:S04]  /*8490*/  IMAD.WIDE R10, R9, 0x2, R140 ;  /* 0x00000002090a7825 */ /* 0x001fc800078e028c */
[----:B------:R-:W-:-:S04]  /*84a0*/  IMAD.WIDE R144, R9, 0x2, R136 ;  /* 0x0000000209907825 */ /* 0x000fc800078e0288 */
[C---:B------:R-:W-:Y:S01]  /*84b0*/  IMAD.WIDE R18, R9.reuse, 0x2, R40 ;  /* 0x0000000209127825 */ /* 0x040fe200078e0228 */
[----:B------:R0:W5:Y:S04]  /*84c0*/  LDG.E.U16 R169, desc[UR10][R16.64] ;  /* 0x0000000a10a97981 */ /* 0x000168000c1e1500 */
[----:B------:R1:W4:Y:S04]  /*84d0*/  LDG.E.U16 R167, desc[UR10][R14.64] ;  /* 0x0000000a0ea77981 */ /* 0x000328000c1e1500 */
[----:B------:R2:W4:Y:S01]  /*84e0*/  LDG.E.U16 R166, desc[UR10][R12.64] ;  /* 0x0000000a0ca67981 */ /* 0x000522000c1e1500 */
[----:B0-----:R-:W-:-:S03]  /*84f0*/  IMAD.WIDE R16, R9, 0x2, R138 ;  /* 0x0000000209107825 */ /* 0x001fc600078e028a */
[----:B------:R0:W4:Y:S01]  /*8500*/  LDG.E.U16 R43, desc[UR10][R10.64] ;  /* 0x0000000a0a2b7981 */ /* 0x000122000c1e1500 */
[----:B-1----:R-:W-:-:S03]  /*8510*/  IMAD.WIDE R14, R9, 0x2, R134 ;  /* 0x00000002090e7825 */ /* 0x002fc600078e0286 */
[----:B------:R1:W4:Y:S01]  /*8520*/  LDG.E.U16 R5, desc[UR10][R16.64] ;  /* 0x0000000a10057981 */ /* 0x000322000c1e1500 */
[----:B--2---:R-:W-:-:S03]  /*8530*/  IMAD.WIDE R12, R9, 0x2, R132 ;  /* 0x00000002090c7825 */ /* 0x004fc600078e0284 */
[----:B------:R2:W4:Y:S01]  /*8540*/  LDG.E.U16 R137, desc[UR10][R14.64] ;  /* 0x0000000a0e897981 */ /* 0x000522000c1e1500 */
[----:B0-----:R-:W-:-:S03]  /*8550*/  IMAD.WIDE R10, R9, 0x2, R130 ;  /* 0x00000002090a7825 */ /* 0x001fc600078e0282 */
[----:B------:R0:W4:Y:S01]  /*8560*/  LDG.E.U16 R42, desc[UR10][R12.64] ;  /* 0x0000000a0c2a7981 */ /* 0x000122000c1e1500 */
[----:B-1----:R-:W-:-:S03]  /*8570*/  IMAD.WIDE R16, R9, 0x2, R36 ;  /* 0x0000000209107825 */ /* 0x002fc600078e0224 */
[----:B------:R1:W4:Y:S01]  /*8580*/  LDG.E.U16 R136, desc[UR10][R18.64] ;  /* 0x0000000a12887981 */ /* 0x000322000c1e1500 */
[----:B--2---:R-:W-:-:S03]  /*8590*/  IMAD.WIDE R14, R9, 0x2, R24 ;  /* 0x00000002090e7825 */ /* 0x004fc600078e0218 */
[----:B------:R-:W2:Y:S01]  /*85a0*/  LDL.64 R24, [R1+0x300] ;  /* 0x0003000001187983 */ /* 0x000ea20000100a00 */
[----:B------:R-:W-:-:S03]  /*85b0*/  IMAD.WIDE R22, R9, 0x2, R22 ;  /* 0x0000000209167825 */ /* 0x000fc600078e0216 */
[----:B------:R1:W4:Y:S01]  /*85c0*/  LDG.E.U16 R41, desc[UR10][R16.64] ;  /* 0x0000000a10297981 */ /* 0x000322000c1e1500 */
[----:B0-----:R-:W-:-:S03]  /*85d0*/  IMAD.WIDE R12, R9, 0x2, R34 ;  /* 0x00000002090c7825 */ /* 0x001fc600078e0222 */
[----:B------:R-:W4:Y:S01]  /*85e0*/  LDL.64 R34, [R1+0x2e8] ;  /* 0x0002e80001227983 */ /* 0x000f220000100a00 */
[----:B-1----:R-:W-:-:S03]  /*85f0*/  IMAD.WIDE R18, R9, 0x2, R112 ;  /* 0x0000000209127825 */ /* 0x002fc600078e0270 */
[----:B------:R-:W5:Y:S01]  /*8600*/  LDL.64 R112, [R1+0x2d0] ;  /* 0x0002d00001707983 */ /* 0x000f620000100a00 */
[----:B------:R-:W-:-:S03]  /*8610*/  IMAD.WIDE R16, R9, 0x2, R28 ;  /* 0x0000000209107825 */ /* 0x000fc600078e021c */
[----:B------:R-:W5:Y:S04]  /*8620*/  LDL.64 R28, [R1+0x2e0] ;  /* 0x0002e000011c7983 */ /* 0x000f680000100a00 */
[----:B------:R0:W5:Y:S04]  /*8630*/  LDG.E.U16 R135, desc[UR10][R22.64] ;  /* 0x0000000a16877981 */ /* 0x000168000c1e1500 */
[----:B------:R-:W5:Y:S04]  /*8640*/  LDG.E.U16 R10, desc[UR10][R10.64] ;  /* 0x0000000a0a0a7981 */ /* 0x000f68000c1e1500 */
[----:B------:R-:W5:Y:S01]  /*8650*/  LDL.64 R36, [R1+0x2f0] ;  /* 0x0002f00001247983 */ /* 0x000f620000100a00 */
[----:B0-----:R-:W-:-:S03]  /*8660*/  IMAD.WIDE R22, R9, 0x2, R30 ;  /* 0x0000000209167825 */ /* 0x001fc600078e021e */
[----:B------:R-:W5:Y:S04]  /*8670*/  LDL.64 R30, [R1+0x2c8] ;  /* 0x0002c800011e7983 */ /* 0x000f680000100a00 */
[----:B------:R0:W5:Y:S01]  /*8680*/  LDG.E.U16 R11, desc[UR10][R18.64] ;  /* 0x0000000a120b7981 */ /* 0x000162000c1e1500 */
[----:B---3--:R-:W-:-:S03]  /*8690*/  IMAD.WIDE R20, R9, 0x2, R20 ;  /* 0x0000000209147825 */ /* 0x008fc600078e0214 */
[----:B------:R1:W3:Y:S04]  /*86a0*/  LDG.E.U16 R143, desc[UR10][R14.64] ;  /* 0x0000000a0e8f7981 */ /* 0x0002e8000c1e1500 */
[----:B------:R-:W3:Y:S01]  /*86b0*/  LDG.E.U16 R144, desc[UR10][R144.64] ;  /* 0x0000000a90907981 */ /* 0x000ee2000c1e1500 */
[----:B0-----:R-:W-:-:S03]  /*86c0*/  IMAD.WIDE R18, R9, 0x2, R46 ;  /* 0x0000000209127825 */ /* 0x001fc600078e022e */
[----:B------:R-:W3:Y:S01]  /*86d0*/  LDL.64 R46, [R1+0x2b8] ;  /* 0x0002b800012e7983 */ /* 0x000ee20000100a00 */
[----:B-1----:R-:W-:-:S03]  /*86e0*/  IMAD.WIDE R14, R9, 0x2, R26 ;  /* 0x00000002090e7825 */ /* 0x002fc600078e021a */
[----:B------:R-:W3:Y:S04]  /*86f0*/  LDL.64 R26, [R1+0x2d8] ;  /* 0x0002d800011a7983 */ /* 0x000ee80000100a00 */
[----:B------:R0:W3:Y:S04]  /*8700*/  LDG.E.U16 R134, desc[UR10][R14.64] ;  /* 0x0000000a0e867981 */ /* 0x0000e8000c1e1500 */
[----:B------:R1:W3:Y:S04]  /*8710*/  LDG.E.U16 R40, desc[UR10][R20.64] ;  /* 0x0000000a14287981 */ /* 0x0002e8000c1e1500 */
[----:B------:R1:W3:Y:S01]  /*8720*/  LDG.E.U16 R145, desc[UR10][R16.64] ;  /* 0x0000000a10917981 */ /* 0x0002e2000c1e1500 */
[----:B0-----:R-:W-:-:S03]  /*8730*/  IMAD.WIDE R14, R9, 0x2, R114 ;  /* 0x00000002090e7825 */ /* 0x001fc600078e0272 */
[----:B------:R-:W3:Y:S01]  /*8740*/  LDL.64 R114, [R1+0x2b0] ;  /* 0x0002b00001727983 */ /* 0x000ee20000100a00 */
[----:B-1----:R-:W-:-:S03]  /*8750*/  IMAD.WIDE R20, R9, 0x2, R32 ;  /* 0x0000000209147825 */ /* 0x002fc600078e0220 */
[----:B------:R-:W3:Y:S01]  /*8760*/  LDL.64 R32, [R1+0x2c0] ;  /* 0x0002c00001207983 */ /* 0x000ee20000100a00 */
[----:B------:R-:W-:-:S03]  /*8770*/  IMAD.WIDE R16, R9, 0x2, R38 ;  /* 0x0000000209107825 */ /* 0x000fc600078e0226 */
[----:B------:R0:W3:Y:S04]  /*8780*/  LDG.E.U16 R39, desc[UR10][R22.64] ;  /* 0x0000000a16277981 */ /* 0x0000e8000c1e1500 */
[----:B------:R-:W3:Y:S04]  /*8790*/  LDG.E.U16 R14, desc[UR10][R14.64] ;  /* 0x0000000a0e0e7981 */ /* 0x000ee8000c1e1500 */
[----:B------:R4:W3:Y:S01]  /*87a0*/  LDG.E.U16 R133, desc[UR10][R18.64] ;  /* 0x0000000a12857981 */ /* 0x0008e2000c1e1500 */
[----:B0-----:R-:W-:-:S03]  /*87b0*/  IMAD.WIDE R22, R9, 0x2, R44 ;  /* 0x0000000209167825 */ /* 0x001fc600078e022c */
[----:B------:R-:W3:Y:S04]  /*87c0*/  LDG.E.U16 R38, desc[UR10][R16.64] ;  /* 0x0000000a10267981 */ /* 0x000ee8000c1e1500 */
[----:B------:R-:W3:Y:S04]  /*87d0*/  LDG.E.U16 R141, desc[UR10][R20.64] ;  /* 0x0000000a148d7981 */ /* 0x000ee8000c1e1500 */
[----:B------:R-:W3:Y:S01]  /*87e0*/  LDG.E.U16 R45, desc[UR10][R22.64] ;  /* 0x0000000a162d7981 */ /* 0x000ee2000c1e1500 */
[----:B------:R-:W-:-:S03]  /*87f0*/  IMAD.WIDE R116, R9, 0x2, R128 ;  /* 0x0000000209747825 */ /* 0x000fc600078e0280 */
[----:B------:R-:W3:Y:S04]  /*8800*/  LDG.E.U16 R12, desc[UR10][R12.64] ;  /* 0x0000000a0c0c7981 */ /* 0x000ee8000c1e1500 */
[----:B------:R-:W3:Y:S01]  /*8810*/  LDG.E.U16 R116, desc[UR10][R116.64] ;  /* 0x0000000a74747981 */ /* 0x000ee2000c1e1500 */
[----:B--2---:R-:W-:-:S05]  /*8820*/  IMAD.WIDE R24, R9, 0x2, R24 ;  /* 0x0000000209187825 */ /* 0x004fca00078e0218 */
[----:B------:R5:W2:Y:S01]  /*8830*/  LDG.E.U16 R15, desc[UR10][R24.64] ;  /* 0x0000000a180f7981 */ /* 0x000aa2000c1e1500 */
[----:B----4-:R-:W-:-:S03]  /*8840*/  IMAD.WIDE R18, R9, 0x2, R34 ;  /* 0x0000000209127825 */ /* 0x010fc600078e0222 */
[----:B------:R-:W4:Y:S01]  /*8850*/  LDL.64 R34, [R1+0x290] ;  /* 0x0002900001227983 */ /* 0x000f220000100a00 */
[----:B-----5:R-:W-:-:S03]  /*8860*/  IMAD.WIDE R24, R9, 0x2, R112 ;  /* 0x0000000209187825 */ /* 0x020fc600078e0270 */
[----:B------:R-:W5:Y:S01]  /*8870*/  LDL.64 R112, [R1+0x278] ;  /* 0x0002780001707983 */ /* 0x000f620000100a00 */
[----:B------:R-:W-:-:S03]  /*8880*/  IMAD.WIDE R16, R9, 0x2, R28 ;  /* 0x0000000209107825 */ /* 0x000fc600078e021c */
[----:B------:R-:W2:Y:S04]  /*8890*/  LDL.64 R28, [R1+0x288] ;  /* 0x00028800011c7983 */ /* 0x000ea80000100a00 */
[----:B------:R-:W2:Y:S01]  /*88a0*/  LDG.E.U16 R131, desc[UR10][R24.64] ;  /* 0x0000000a18837981 */ /* 0x000ea2000c1e1500 */
[----:B------:R-:W-:-:S03]  /*88b0*/  IMAD.WIDE R20, R9, 0x2, R36 ;  /* 0x0000000209147825 */ /* 0x000fc600078e0224 */
[----:B------:R-:W2:Y:S01]  /*88c0*/  LDG.E.U16 R17, desc[UR10][R16.64] ;  /* 0x0000000a10117981 */ /* 0x000ea2000c1e1500 */
[----:B------:R-:W-:-:S03]  /*88d0*/  IMAD.WIDE R22, R9, 0x2, R30 ;  /* 0x0000000209167825 */ /* 0x000fc600078e021e */
[----:B------:R3:W2:Y:S04]  /*88e0*/  LDG.E.U16 R37, desc[UR10][R18.64] ;  /* 0x0000000a12257981 */ /* 0x0006a8000c1e1500 */
[----:B------:R-:W2:Y:S04]  /*88f0*/  LDL.64 R30, [R1+0x270] ;  /* 0x00027000011e7983 */ /* 0x000ea80000100a00 */
[----:B------:R0:W2:Y:S04]  /*8900*/  LDG.E.U16 R36, desc[UR10][R22.64] ;  /* 0x0000000a16247981 */ /* 0x0000a8000c1e1500 */
[----:B------:R1:W2:Y:S01]  /*8910*/  LDG.E.U16 R132, desc[UR10][R20.64] ;  /* 0x0000000a14847981 */ /* 0x0002a2000c1e1500 */
[----:B---3--:R-:W-:-:S03]  /*8920*/  IMAD.WIDE R18, R9, 0x2, R46 ;  /* 0x0000000209127825 */ /* 0x008fc600078e022e */
[----:B------:R-:W3:Y:S01]  /*8930*/  LDL.64 R46, [R1+0x260] ;  /* 0x00026000012e7983 */ /* 0x000ee20000100a00 */
[----:B0-----:R-:W-:-:S03]  /*8940*/  IMAD.WIDE R22, R9, 0x2, R120 ;  /* 0x0000000209167825 */ /* 0x001fc600078e0278 */
[----:B------:R-:W3:Y:S01]  /*8950*/  LDL.64 R120, [R1+0x230] ;  /* 0x0002300001787983 */ /* 0x000ee20000100a00 */
[----:B------:R-:W-:-:S03]  /*8960*/  IMAD.WIDE R26, R9, 0x2, R26 ;  /* 0x00000002091a7825 */ /* 0x000fc600078e021a */
[----:B------:R-:W3:Y:S04]  /*8970*/  LDG.E.U16 R139, desc[UR10][R18.64] ;  /* 0x0000000a128b7981 */ /* 0x000ee8000c1e1500 */
[----:B------:R0:W3:Y:S01]  /*8980*/  LDG.E.U16 R142, desc[UR10][R26.64] ;  /* 0x0000000a1a8e7981 */ /* 0x0000e2000c1e1500 */
[----:B------:R-:W-:-:S03]  /*8990*/  IMAD.WIDE R24, R9, 0x2, R124 ;  /* 0x0000000209187825 */ /* 0x000fc600078e027c */
[----:B------:R-:W3:Y:S04]  /*89a0*/  LDL.64 R124, [R1+0x240] ;  /* 0x00024000017c7983 */ /* 0x000ee80000100a00 */
[----:B------:R-:W3:Y:S01]  /*89b0*/  LDG.E.U16 R138, desc[UR10][R22.64] ;  /* 0x0000000a168a7981 */ /* 0x000ee2000c1e1500 */
[----:B-1----:R-:W-:-:S03]  /*89c0*/  IMAD.WIDE R20, R9, 0x2, R32 ;  /* 0x0000000209147825 */ /* 0x002fc600078e0220 */
[----:B------:R-:W3:Y:S01]  /*89d0*/  LDL.64 R32, [R1+0x268] ;  /* 0x0002680001207983 */ /* 0x000ee20000100a00 */
[----:B0-----:R-:W-:-:S03]  /*89e0*/  IMAD.WIDE R26, R9, 0x2, R114 ;  /* 0x00000002091a7825 */ /* 0x001fc600078e0272 */
[----:B------:R4:W3:Y:S04]  /*89f0*/  LDG.E.U16 R16, desc[UR10][R20.64] ;  /* 0x0000000a14107981 */ /* 0x0008e8000c1e1500 */
[----:B------:R5:W3:Y:S01]  /*8a00*/  LDG.E.U16 R130, desc[UR10][R26.64] ;  /* 0x0000000a1a827981 */ /* 0x000ae2000c1e1500 */
[----:B------:R-:W-:-:S03]  /*8a10*/  IMAD.WIDE R18, R9, 0x2, R122 ;  /* 0x0000000209127825 */ /* 0x000fc600078e027a */
[----:B------:R-:W3:Y:S04]  /*8a20*/  LDL.64 R114, [R1+0x258] ;  /* 0x0002580001727983 */ /* 0x000ee80000100a00 */
[----:B------:R-:W3:Y:S04]  /*8a30*/  LDL.64 R122, [R1+0x228] ;  /* 0x00022800017a7983 */ /* 0x000ee80000100a00 */
[----:B------:R-:W3:Y:S01]  /*8a40*/  LDG.E.U16 R18, desc[UR10][R18.64] ;  /* 0x0000000a12127981 */ /* 0x000ee2000c1e1500 */
[----:B----4-:R-:W-:-:S03]  /*8a50*/  IMAD.WIDE R20, R9, 0x2, R34 ;  /* 0x0000000209147825 */ /* 0x010fc600078e0222 */
[----:B------:R-:W4:Y:S04]  /*8a60*/  LDG.E.U16 R35, desc[UR10][R24.64] ;  /* 0x0000000a18237981 */ /* 0x000f28000c1e1500 */
[----:B------:R-:W4:Y:S01]  /*8a70*/  LDG.E.U16 R129, desc[UR10][R20.64] ;  /* 0x0000000a14817981 */ /* 0x000f22000c1e1500 */
[----:B-----5:R-:W-:-:S03]  /*8a80*/  IMAD.WIDE R26, R9, 0x2, R112 ;  /* 0x00000002091a7825 */ /* 0x020fc600078e0270 */
[----:B------:R-:W5:Y:S01]  /*8a90*/  LDL.64 R112, [R1+0x210] ;  /* 0x0002100001707983 */ /* 0x000f620000100a00 */
[----:B--2---:R-:W-:-:S03]  /*8aa0*/  IMAD.WIDE R28, R9, 0x2, R28 ;  /* 0x00000002091c7825 */ /* 0x004fc600078e021c */
[----:B------:R0:W2:Y:S04]  /*8ab0*/  LDG.E.U16 R140, desc[UR10][R26.64] ;  /* 0x0000000a1a8c7981 */ /* 0x0000a8000c1e1500 */
[----:B------:R3:W2:Y:S01]  /*8ac0*/  LDG.E.U16 R34, desc[UR10][R28.64] ;  /* 0x0000000a1c227981 */ /* 0x0006a2000c1e1500 */
[----:B0-----:R-:W-:-:S03]  /*8ad0*/  IMAD.WIDE R26, R9, 0x2, R152 ;  /* 0x00000002091a7825 */ /* 0x001fc600078e0298 */
[----:B------:R-:W2:Y:S01]  /*8ae0*/  LDL.64 R152, [R1+0x1d8] ;  /* 0x0001d80001987983 */ /* 0x000ea20000100a00 */
[----:B------:R-:W-:-:S03]  /*8af0*/  IMAD.WIDE R24, R9, 0x2, R30 ;  /* 0x0000000209187825 */ /* 0x000fc600078e021e */
[----:B------:R-:W2:Y:S04]  /*8b00*/  LDL.64 R30, [R1+0x218] ;  /* 0x00021800011e7983 */ /* 0x000ea80000100a00 */
[----:B------:R0:W4:Y:S01]  /*8b10*/  LDG.E.U16 R128, desc[UR10][R24.64] ;  /* 0x0000000a18807981 */ /* 0x000122000c1e1500 */
[----:B---3--:R-:W-:-:S03]  /*8b20*/  IMAD.WIDE R28, R9, 0x2, R46 ;  /* 0x00000002091c7825 */ /* 0x008fc600078e022e */
[----:B------:R-:W3:Y:S01]  /*8b30*/  LDL.64 R46, [R1+0x208] ;  /* 0x00020800012e7983 */ /* 0x000ee20000100a00 */
[----:B0-----:R-:W-:-:S03]  /*8b40*/  IMAD.WIDE R24, R9, 0x2, R126 ;  /* 0x0000000209187825 */ /* 0x001fc600078e027e */
[----:B------:R0:W4:Y:S01]  /*8b50*/  LDG.E.U16 R127, desc[UR10][R26.64] ;  /* 0x0000000a1a7f7981 */ /* 0x000122000c1e1500 */
[----:B------:R-:W-:-:S03]  /*8b60*/  IMAD.WIDE R20, R9, 0x2, R118 ;  /* 0x0000000209147825 */ /* 0x000fc600078e0276 */
[----:B------:R-:W4:Y:S04]  /*8b70*/  LDL.64 R118, [R1+0x220] ;  /* 0x0002200001767983 */ /* 0x000f280000100a00 */
[----:B------:R1:W4:Y:S01]  /*8b80*/  LDG.E.U16 R19, desc[UR10][R28.64] ;  /* 0x0000000a1c137981 */ /* 0x000322000c1e1500 */
[----:B0-----:R-:W-:-:S03]  /*8b90*/  IMAD.WIDE R26, R9, 0x2, R120 ;  /* 0x00000002091a7825 */ /* 0x001fc600078e0278 */
[----:B------:R-:W4:Y:S04]  /*8ba0*/  LDL.64 R120, [R1+0x1e0] ;  /* 0x0001e00001787983 */ /* 0x000f280000100a00 */
[----:B------:R-:W4:Y:S01]  /*8bb0*/  LDG.E.U16 R20, desc[UR10][R20.64] ;  /* 0x0000000a14147981 */ /* 0x000f22000c1e1500 */
[----:B------:R-:W-:-:S03]  /*8bc0*/  IMAD.WIDE R22, R9, 0x2, R32 ;  /* 0x0000000209167825 */ /* 0x000fc600078e0220 */
[----:B------:R-:W4:Y:S04]  /*8bd0*/  LDG.E.U16 R32, desc[UR10][R24.64] ;  /* 0x0000000a18207981 */ /* 0x000f28000c1e1500 */
[----:B------:R0:W4:Y:S01]  /*8be0*/  LDG.E.U16 R33, desc[UR10][R22.64] ;  /* 0x0000000a16217981 */ /* 0x000122000c1e1500 */
[----:B-1----:R-:W-:-:S03]  /*8bf0*/  IMAD.WIDE R28, R9, 0x2, R146 ;  /* 0x00000002091c7825 */ /* 0x002fc600078e0292 */
[----:B------:R1:W4:Y:S01]  /*8c00*/  LDG.E.U16 R126, desc[UR10][R26.64] ;  /* 0x0000000a1a7e7981 */ /* 0x000322000c1e1500 */
[----:B------:R-:W-:-:S04]  /*8c10*/  IMAD.WIDE R114, R9, 0x2, R114 ;  /* 0x0000000209727825 */ /* 0x000fc800078e0272 */
[C---:B0-----:R-:W-:Y:S02]  /*8c20*/  IMAD.WIDE R22, R9.reuse, 0x2, R124 ;  /* 0x0000000209167825 */ /* 0x041fe400078e027c */
[----:B------:R-:W4:Y:S02]  /*8c30*/  LDL.64 R124, [R1+0x1f0] ;  /* 0x0001f000017c7983 */ /* 0x000f240000100a00 */
[C---:B------:R-:W-:Y:S02]  /*8c40*/  IMAD.WIDE R24, R9.reuse, 0x2, R122 ;  /* 0x0000000209187825 */ /* 0x040fe400078e027a */
[----:B------:R-:W4:Y:S04]  /*8c50*/  LDL.64 R122, [R1+0x1c8] ;  /* 0x0001c800017a7983 */ /* 0x000f280000100a00 */
[----:B------:R-:W4:Y:S01]  /*8c60*/  LDG.E.U16 R114, desc[UR10][R114.64] ;  /* 0x0000000a72727981 */ /* 0x000f22000c1e1500 */
[----:B-1----:R-:W-:-:S03]  /*8c70*/  IMAD.WIDE R26, R9, 0x2, R148 ;  /* 0x00000002091a7825 */ /* 0x002fc600078e0294 */
[----:B------:R-:W4:Y:S04]  /*8c80*/  LDG.E.U16 R21, desc[UR10][R22.64] ;  /* 0x0000000a16157981 */ /* 0x000f28000c1e1500 */
[----:B------:R-:W4:Y:S04]  /*8c90*/  LDL.64 R148, [R1+0x198] ;  /* 0x0001980001947983 */ /* 0x000f280000100a00 */
[----:B------:R0:W4:Y:S04]  /*8ca0*/  LDG.E.U16 R115, desc[UR10][R28.64] ;  /* 0x0000000a1c737981 */ /* 0x000128000c1e1500 */
[----:B------:R1:W4:Y:S01]  /*8cb0*/  LDG.E.U16 R117, desc[UR10][R26.64] ;  /* 0x0000000a1a757981 */ /* 0x000322000c1e1500 */
[----:B0-----:R-:W-:-:S03]  /*8cc0*/  IMAD.WIDE R28, R9, 0x2, R150 ;  /* 0x00000002091c7825 */ /* 0x001fc600078e0296 */
[----:B------:R-:W4:Y:S01]  /*8cd0*/  LDL.64 R150, [R1+0x1a0] ;  /* 0x0001a00001967983 */ /* 0x000f220000100a00 */
[----:B-1----:R-:W-:-:S03]  /*8ce0*/  IMAD.WIDE R26, R9, 0x2, R164 ;  /* 0x00000002091a7825 */ /* 0x002fc600078e02a4 */
[----:B------:R-:W4:Y:S01]  /*8cf0*/  LDL.64 R164, [R1+0x180] ;  /* 0x0001800001a47983 */ /* 0x000f220000100a00 */
[----:B--2---:R-:W-:-:S03]  /*8d00*/  IMAD.WIDE R146, R9, 0x2, R30 ;  /* 0x0000000209927825 */ /* 0x004fc600078e021e */
[----:B------:R-:W2:Y:S01]  /*8d10*/  LDG.E.U16 R31, desc[UR10][R24.64] ;  /* 0x0000000a181f7981 */ /* 0x000ea2000c1e1500 */
[----:B-----5:R-:W-:-:S03]  /*8d20*/  IMAD.WIDE R112, R9, 0x2, R112 ;  /* 0x0000000209707825 */ /* 0x020fc600078e0270 */
[----:B------:R-:W5:Y:S01]  /*8d30*/  LDG.E.U16 R146, desc[UR10][R146.64] ;  /* 0x0000000a92927981 */ /* 0x000f62000c1e1500 */
[----:B---3--:R-:W-:-:S05]  /*8d40*/  IMAD.WIDE R46, R9, 0x2, R46 ;  /* 0x00000002092e7825 */ /* 0x008fca00078e022e */
[----:B------:R0:W3:Y:S01]  /*8d50*/  LDG.E.U16 R30, desc[UR10][R46.64] ;  /* 0x0000000a2e1e7981 */ /* 0x0000e2000c1e1500 */
[----:B----4-:R-:W-:-:S03]  /*8d60*/  IMAD.WIDE R22, R9, 0x2, R118 ;  /* 0x0000000209167825 */ /* 0x010fc600078e0276 */
[----:B------:R-:W4:Y:S04]  /*8d70*/  LDL.64 R118, [R1+0x1b8] ;  /* 0x0001b80001767983 */ /* 0x000f280000100a00 */
[----:B------:R-:W2:Y:S01]  /*8d80*/  LDG.E.U16 R23, desc[UR10][R22.64] ;  /* 0x0000000a16177981 */ /* 0x000ea2000c1e1500 */
[----:B0-----:R-:W-:-:S03]  /*8d90*/  IMAD.WIDE R46, R9, 0x2, R120 ;  /* 0x00000002092e7825 */ /* 0x001fc600078e0278 */
[----:B------:R-:W2:Y:S04]  /*8da0*/  LDL.64 R120, [R1+0x190] ;  /* 0x0001900001787983 */ /* 0x000ea80000100a00 */
[----:B------:R0:W2:Y:S04]  /*8db0*/  LDG.E.U16 R44, desc[UR10][R46.64] ;  /* 0x0000000a2e2c7981 */ /* 0x0000a8000c1e1500 */
[----:B------:R1:W2:Y:S01]  /*8dc0*/  LDG.E.U16 R22, desc[UR10][R28.64] ;  /* 0x0000000a1c167981 */ /* 0x0002a2000c1e1500 */
[----:B0-----:R-:W-:-:S03]  /*8dd0*/  IMAD.WIDE R46, R9, 0x2, R162 ;  /* 0x00000002092e7825 */ /* 0x001fc600078e02a2 */
[----:B------:R-:W2:Y:S01]  /*8de0*/  LDL.64 R162, [R1+0x178] ;  /* 0x0001780001a27983 */ /* 0x000ea20000100a00 */
[----:B-1----:R-:W-:-:S03]  /*8df0*/  IMAD.WIDE R28, R9, 0x2, R172 ;  /* 0x00000002091c7825 */ /* 0x002fc600078e02ac */
[----:B------:R-:W3:Y:S01]  /*8e00*/  LDL.64 R172, [R1+0x188] ;  /* 0x0001880001ac7983 */ /* 0x000ee20000100a00 */
[----:B------:R-:W-:-:S03]  /*8e10*/  IMAD.WIDE R24, R9, 0x2, R124 ;  /* 0x0000000209187825 */ /* 0x000fc600078e027c */
[----:B------:R-:W5:Y:S04]  /*8e20*/  LDG.E.U16 R29, desc[UR10][R28.64] ;  /* 0x0000000a1c1d7981 */ /* 0x000f68000c1e1500 */
[----:B------:R0:W5:Y:S04]  /*8e30*/  LDG.E.U16 R124, desc[UR10][R24.64] ;  /* 0x0000000a187c7981 */ /* 0x000168000c1e1500 */
[----:B------:R1:W5:Y:S04]  /*8e40*/  LDG.E.U16 R125, desc[UR10][R112.64] ;  /* 0x0000000a707d7981 */ /* 0x000368000c1e1500 */
[----:B------:R-:W5:Y:S01]  /*8e50*/  LDG.E.U16 R47, desc[UR10][R46.64] ;  /* 0x0000000a2e2f7981 */ /* 0x000f62000c1e1500 */
[----:B0-----:R-:W-:-:S03]  /*8e60*/  IMAD.WIDE R24, R9, 0x2, R122 ;  /* 0x0000000209187825 */ /* 0x001fc600078e027a */
[----:B------:R-:W5:Y:S01]  /*8e70*/  LDG.E.U16 R123, desc[UR10][R26.64] ;  /* 0x0000000a1a7b7981 */ /* 0x000f62000c1e1500 */
[----:B-1----:R-:W-:-:S03]  /*8e80*/  IMAD.WIDE R112, R9, 0x2, R160 ;  /* 0x0000000209707825 */ /* 0x002fc600078e02a0 */
[----:B------:R0:W5:Y:S04]  /*8e90*/  LDG.E.U16 R28, desc[UR10][R24.64] ;  /* 0x0000000a181c7981 */ /* 0x000168000c1e1500 */
[----:B------:R-:W5:Y:S01]  /*8ea0*/  LDL.64 R160, [R1+0x170] ;  /* 0x0001700001a07983 */ /* 0x000f620000100a00 */
[----:B------:R-:W-:-:S03]  /*8eb0*/  IMAD.WIDE R148, R9, 0x2, R148 ;  /* 0x0000000209947825 */ /* 0x000fc600078e0294 */
[----:B------:R1:W5:Y:S01]  /*8ec0*/  LDG.E.U16 R122, desc[UR10][R112.64] ;  /* 0x0000000a707a7981 */ /* 0x000362000c1e1500 */
[----:B0-----:R-:W-:-:S03]  /*8ed0*/  IMAD.WIDE R24, R9, 0x2, R150 ;  /* 0x0000000209187825 */ /* 0x001fc600078e0296 */
[----:B------:R-:W5:Y:S01]  /*8ee0*/  LDG.E.U16 R150, desc[UR10][R148.64] ;  /* 0x0000000a94967981 */ /* 0x000f62000c1e1500 */
[----:B------:R-:W-:-:S03]  /*8ef0*/  IMAD.WIDE R26, R9, 0x2, R158 ;  /* 0x00000002091a7825 */ /* 0x000fc600078e029e */
[----:B------:R-:W5:Y:S04]  /*8f00*/  LDG.E.U16 R46, desc[UR10][R24.64] ;  /* 0x0000000a182e7981 */ /* 0x000f68000c1e1500 */
[----:B------:R-:W5:Y:S01]  /*8f10*/  LDL.64 R158, [R1+0x158] ;  /* 0x00015800019e7983 */ /* 0x000f620000100a00 */
[----:B-1----:R-:W-:-:S03]  /*8f20*/  IMAD.WIDE R112, R9, 0x2, R164 ;  /* 0x0000000209707825 */ /* 0x002fc600078e02a4 */
[----:B------:R-:W5:Y:S04]  /*8f30*/  LDL.64 R164, [R1+0x148] ;  /* 0x0001480001a47983 */ /* 0x000f680000100a00 */
[----:B------:R0:W5:Y:S04]  /*8f40*/  LDG.E.U16 R13, desc[UR10][R112.64] ;  /* 0x0000000a700d7981 */ /* 0x000168000c1e1500 */
[----:B------:R-:W5:Y:S01]  /*8f50*/  LDG.E.U16 R27, desc[UR10][R26.64] ;  /* 0x0000000a1a1b7981 */ /* 0x000f62000c1e1500 */
[----:B0-----:R-:W-:-:S03]  /*8f60*/  IMAD.WIDE R112, R9, 0x2, R222 ;  /* 0x0000000209707825 */ /* 0x001fc600078e02de */
[----:B------:R-:W5:Y:S01]  /*8f70*/  LDL.64 R222, [R1+0x110] ;  /* 0x0001100001de7983 */ /* 0x000f620000100a00 */
[----:B------:R-:W-:-:S03]  /*8f80*/  IMAD.WIDE R152, R9, 0x2, R152 ;  /* 0x0000000209987825 */ /* 0x000fc600078e0298 */
[----:B------:R-:W5:Y:S04]  /*8f90*/  LDG.E.U16 R113, desc[UR10][R112.64] ;  /* 0x0000000a70717981 */ /* 0x000f68000c1e1500 */
[----:B------:R-:W5:Y:S01]  /*8fa0*/  LDG.E.U16 R152, desc[UR10][R152.64] ;  /* 0x0000000a98987981 */ /* 0x000f62000c1e1500 */
[----:B----4-:R-:W-:-:S05]  /*8fb0*/  IMAD.WIDE R118, R9, 0x2, R118 ;  /* 0x0000000209767825 */ /* 0x010fca00078e0276 */
[----:B------:R3:W4:Y:S01]  /*8fc0*/  LDG.E.U16 R151, desc[UR10][R118.64] ;  /* 0x0000000a76977981 */ /* 0x000722000c1e1500 */
[----:B--2---:R-:W-:-:S03]  /*8fd0*/  IMAD.WIDE R24, R9, 0x2, R162 ;  /* 0x0000000209187825 */ /* 0x004fc600078e02a2 */
[----:B------:R-:W2:Y:S01]  /*8fe0*/  LDL.64 R162, [R1+0x140] ;  /* 0x0001400001a27983 */ /* 0x000ea20000100a00 */
[----:B---3--:R-:W-:-:S03]  /*8ff0*/  IMAD.WIDE R118, R9, 0x2, R172 ;  /* 0x0000000209767825 */ /* 0x008fc600078e02ac */
[----:B------:R0:W3:Y:S04]  /*9000*/  LDG.E.U16 R149, desc[UR10][R24.64] ;  /* 0x0000000a18957981 */ /* 0x0000e8000c1e1500 */
[----:B------:R-:W2:Y:S01]  /*9010*/  LDL.64 R172, [R1+0x130] ;  /* 0x0001300001ac7983 */ /* 0x000ea20000100a00 */
[----:B------:R-:W-:-:S03]  /*9020*/  IMAD.WIDE R120, R9, 0x2, R120 ;  /* 0x0000000209787825 */ /* 0x000fc600078e0278 */
[----:B------:R1:W3:Y:S01]  /*9030*/  LDG.E.U16 R26, desc[UR10][R118.64] ;  /* 0x0000000a761a7981 */ /* 0x0002e2000c1e1500 */
[----:B0-----:R-:W-:-:S03]  /*9040*/  IMAD.WIDE R24, R9, 0x2, R226 ;  /* 0x0000000209187825 */ /* 0x001fc600078e02e2 */
[----:B------:R-:W3:Y:S04]  /*9050*/  LDL.64 R226, [R1+0x120] ;  /* 0x0001200001e27983 */ /* 0x000ee80000100a00 */
[----:B------:R-:W4:Y:S01]  /*9060*/  LDG.E.U16 R121, desc[UR10][R120.64] ;  /* 0x0000000a78797981 */ /* 0x000f22000c1e1500 */
[----:B-1----:R-:W-:-:S03]  /*9070*/  IMAD.WIDE R118, R9, 0x2, R174 ;  /* 0x0000000209767825 */ /* 0x002fc600078e02ae */
[----:B------:R-:W4:Y:S04]  /*9080*/  LDL.64 R174, [R1+0x118] ;  /* 0x0001180001ae7983 */ /* 0x000f280000100a00 */
[----:B------:R-:W4:Y:S01]  /*9090*/  LDG.E.U16 R119, desc[UR10][R118.64] ;  /* 0x0000000a76777981 */ /* 0x000f22000c1e1500 */
[----:B-----5:R-:W-:-:S03]  /*90a0*/  IMAD.WIDE R160, R9, 0x2, R160 ;  /* 0x0000000209a07825 */ /* 0x020fc600078e02a0 */
[----:B------:R-:W5:Y:S04]  /*90b0*/  LDG.E.U16 R25, desc[UR10][R24.64] ;  /* 0x0000000a18197981 */ /* 0x000f68000c1e1500 */
[----:B------:R0:W4:Y:S01]  /*90c0*/  LDG.E.U16 R120, desc[UR10][R160.64] ;  /* 0x0000000aa0787981 */ /* 0x000122000c1e1500 */
[----:B------:R-:W-:-:S04]  /*90d0*/  IMAD.WIDE R158, R9, 0x2, R158 ;  /* 0x00000002099e7825 */ /* 0x000fc800078e029e */
[C---:B0-----:R-:W-:Y:S01]  /*90e0*/  IMAD.WIDE R160, R9.reuse, 0x2, R230 ;  /* 0x0000000209a07825 */ /* 0x041fe200078e02e6 */
[----:B------:R2:W5:Y:S04]  /*90f0*/  LDG.E.U16 R148, desc[UR10][R158.64] ;  /* 0x0000000a9e947981 */ /* 0x000568000c1e1500 */
[----:B------:R-:W5:Y:S04]  /*9100*/  LDL.64 R230, [R1+0xf8] ;  /* 0x0000f80001e67983 */ /* 0x000f680000100a00 */
[----:B------:R3:W5:Y:S01]  /*9110*/  LDG.E.U16 R147, desc[UR10][R160.64] ;  /* 0x0000000aa0937981 */ /* 0x000762000c1e1500 */
[----:B--2---:R-:W-:-:S03]  /*9120*/  IMAD.WIDE R158, R9, 0x2, R172 ;  /* 0x00000002099e7825 */ /* 0x004fc600078e02ac */
[----:B------:R-:W2:Y:S04]  /*9130*/  LDL.64 R172, [R1+0xe0] ;  /* 0x0000e00001ac7983 */ /* 0x000ea80000100a00 */
[----:B------:R0:W2:Y:S01]  /*9140*/  LDG.E.U16 R118, desc[UR10][R158.64] ;  /* 0x0000000a9e767981 */ /* 0x0000a2000c1e1500 */
[----:B---3--:R-:W-:-:S03]  /*9150*/  IMAD.WIDE R160, R9, 0x2, R226 ;  /* 0x0000000209a07825 */ /* 0x008fc600078e02e2 */
[----:B------:R-:W3:Y:S01]  /*9160*/  LDL.64 R226, [R1+0xa0] ;  /* 0x0000a00001e27983 */ /* 0x000ee20000100a00 */
[----:B------:R-:W-:-:S03]  /*9170*/  IMAD.WIDE R164, R9, 0x2, R164 ;  /* 0x0000000209a47825 */ /* 0x000fc600078e02a4 */
[----:B------:R-:W3:Y:S01]  /*9180*/  LDG.E.U16 R153, desc[UR10][R160.64] ;  /* 0x0000000aa0997981 */ /* 0x000ee2000c1e1500 */
[----:B0-----:R-:W-:-:S03]  /*9190*/  IMAD.WIDE R158, R9, 0x2, R222 ;  /* 0x00000002099e7825 */ /* 0x001fc600078e02de */
[----:B------:R-:W3:Y:S04]  /*91a0*/  LDL.64 R222, [R1+0x60] ;  /* 0x0000600001de7983 */ /* 0x000ee80000100a00 */
[----:B------:R4:W3:Y:S02]  /*91b0*/  LDG.E.U16 R24, desc[UR10][R164.64] ;  /* 0x0000000aa4187981 */ /* 0x0008e4000c1e1500 */
[C---:B----4-:R-:W-:Y:S02]  /*91c0*/  IMAD.WIDE R164, R9.reuse, 0x2, R174 ;  /* 0x0000000209a47825 */ /* 0x050fe400078e02ae */
[----:B------:R-:W4:Y:S04]  /*91d0*/  LDL.64 R174, [R1+0x80] ;  /* 0x0000800001ae7983 */ /* 0x000f280000100a00 */
[----:B------:R-:W4:Y:S01]  /*91e0*/  LDG.E.U16 R164, desc[UR10][R164.64] ;  /* 0x0000000aa4a47981 */ /* 0x000f22000c1e1500 */
[----:B------:R-:W-:-:S05]  /*91f0*/  IMAD.WIDE R162, R9, 0x2, R162 ;  /* 0x0000000209a27825 */ /* 0x000fca00078e02a2 */
[----:B------:R-:W4:Y:S01]  /*9200*/  LDG.E.U16 R112, desc[UR10][R162.64] ;  /* 0x0000000aa2707981 */ /* 0x000f22000c1e1500 */
[----:B-----5:R-:W-:-:S03]  /*9210*/  IMAD.WIDE R160, R9, 0x2, R230 ;  /* 0x0000000209a07825 */ /* 0x020fc600078e02e6 */
[----:B------:R0:W5:Y:S04]  /*9220*/  LDG.E.U16 R165, desc[UR10][R158.64] ;  /* 0x0000000a9ea57981 */ /* 0x000168000c1e1500 */
[----:B------:R-:W5:Y:S04]  /*9230*/  LDG.E.U16 R170, desc[UR10][R160.64] ;  /* 0x0000000aa0aa7981 */ /* 0x000f68000c1e1500 */
[----:B------:R-:W5:Y:S01]  /*9240*/  LDL.64 R230, [R1+0x20] ;  /* 0x0000200001e67983 */ /* 0x000f620000100a00 */
[----:B0-----:R-:W-:-:S03]  /*9250*/  IMAD.WIDE R158, R9, 0x2, R234 ;  /* 0x00000002099e7825 */ /* 0x001fc600078e02ea */
[----:B------:R-:W5:Y:S04]  /*9260*/  LDL.64 R234, [R1+0x40] ;  /* 0x0000400001ea7983 */ /* 0x000f680000100a00 */
[----:B------:R0:W5:Y:S02]  /*9270*/  LDG.E.U16 R168, desc[UR10][R158.64] ;  /* 0x0000000a9ea87981 */ /* 0x000164000c1e1500 */
[C---:B0-----:R-:W-:Y:S02]  /*9280*/  IMAD.WIDE R158, R9.reuse, 0x2, R238 ;  /* 0x00000002099e7825 */ /* 0x041fe400078e02ee */
[----:B------:R-:W5:Y:S02]  /*9290*/  LDL.64 R238, [R1+0x98] ;  /* 0x0000980001ee7983 */ /* 0x000f640000100a00 */
[----:B--2---:R-:W-:-:S02]  /*92a0*/  IMAD.WIDE R162, R9, 0x2, R172 ;  /* 0x0000000209a27825 */ /* 0x004fc400078e02ac */
[----:B------:R0:W2:Y:S04]  /*92b0*/  LDG.E.U16 R173, desc[UR10][R158.64] ;  /* 0x0000000a9ead7981 */ /* 0x0000a8000c1e1500 */
[----:B------:R4:W2:Y:S01]  /*92c0*/  LDG.E.U16 R172, desc[UR10][R162.64] ;  /* 0x0000000aa2ac7981 */ /* 0x0008a2000c1e1500 */
[----:B---3--:R-:W-:-:S03]  /*92d0*/  IMAD.WIDE R160, R9, 0x2, R226 ;  /* 0x0000000209a07825 */ /* 0x008fc600078e02e2 */
[----:B------:R-:W3:Y:S01]  /*92e0*/  LDL.64 R226, [R1] ;  /* 0x0000000001e27983 */ /* 0x000ee20000100a00 */
[----:B0-----:R-:W-:-:S03]  /*92f0*/  IMAD.WIDE R158, R9, 0x2, R222 ;  /* 0x00000002099e7825 */ /* 0x001fc600078e02de */
[----:B------:R-:W2:Y:S04]  /*9300*/  LDL.64 R222, [R1+0xd8] ;  /* 0x0000d80001de7983 */ /* 0x000ea80000100a00 */
[----:B------:R-:W2:Y:S01]  /*9310*/  LDG.E.U16 R178, desc[UR10][R158.64] ;  /* 0x0000000a9eb27981 */ /* 0x000ea2000c1e1500 */
[----:B----4-:R-:W-:-:S03]  /*9320*/  IMAD.WIDE R162, R9, 0x2, R174 ;  /* 0x0000000209a27825 */ /* 0x010fc600078e02ae */
[----:B------:R5:W4:Y:S04]  /*9330*/  LDG.E.U16 R174, desc[UR10][R160.64] ;  /* 0x0000000aa0ae7981 */ /* 0x000b28000c1e1500 */
[----:B------:R0:W4:Y:S01]  /*9340*/  LDG.E.U16 R175, desc[UR10][R162.64] ;  /* 0x0000000aa2af7981 */ /* 0x000122000c1e1500 */
[----:B-----5:R-:W-:-:S03]  /*9350*/  IMAD.WIDE R160, R9, 0x2, R234 ;  /* 0x0000000209a07825 */ /* 0x020fc600078e02ea */
[----:B------:R-:W5:Y:S01]  /*9360*/  LDL.64 R234, [R1+0x78] ;  /* 0x0000780001ea7983 */ /* 0x000f620000100a00 */
[----:B---3--:R-:W-:-:S03]  /*9370*/  IMAD.WIDE R158, R9, 0x2, R226 ;  /* 0x00000002099e7825 */ /* 0x008fc600078e02e2 */
[----:B------:R-:W3:Y:S04]  /*9380*/  LDG.E.U16 R182, desc[UR10][R160.64] ;  /* 0x0000000aa0b67981 */ /* 0x000ee8000c1e1500 */
[----:B------:R2:W3:Y:S01]  /*9390*/  LDG.E.U16 R186, desc[UR10][R158.64] ;  /* 0x0000000a9eba7981 */ /* 0x0004e2000c1e1500 */
[----:B0-----:R-:W-:-:S03]  /*93a0*/  IMAD.WIDE R162, R9, 0x2, R230 ;  /* 0x0000000209a27825 */ /* 0x001fc600078e02e6 */
[----:B------:R-:W3:Y:S04]  /*93b0*/  LDL.64 R230, [R1+0x58] ;  /* 0x0000580001e67983 */ /* 0x000ee80000100a00 */
[----:B------:R0:W3:Y:S01]  /*93c0*/  LDG.E.U16 R184, desc[UR10][R162.64] ;  /* 0x0000000aa2b87981 */ /* 0x0000e2000c1e1500 */
[----:B--2---:R-:W-:-:S03]  /*93d0*/  IMAD.WIDE R158, R9, 0x2, R222 ;  /* 0x00000002099e7825 */ /* 0x004fc600078e02de */
[----:B------:R-:W2:Y:S04]  /*93e0*/  LDL.64 R222, [R1+0x18] ;  /* 0x0000180001de7983 */ /* 0x000ea80000100a00 */
[----:B------:R5:W3:Y:S01]  /*93f0*/  LDG.E.U16 R192, desc[UR10][R158.64] ;  /* 0x0000000a9ec07981 */ /* 0x000ae2000c1e1500 */
[----:B0-----:R-:W-:-:S03]  /*9400*/  IMAD.WIDE R162, R9, 0x2, R246 ;  /* 0x0000000209a27825 */ /* 0x001fc600078e02f6 */
[----:B------:R-:W3:Y:S04]  /*9410*/  LDL.64 R246, [R1+0xd0] ;  /* 0x0000d00001f67983 */ /* 0x000ee80000100a00 */
[----:B------:R-:W3:Y:S01]  /*9420*/  LDL.64 R226, [R1+0x38] ;  /* 0x0000380001e27983 */ /* 0x000ee20000100a00 */
[----:B------:R-:W-:-:S03]  /*9430*/  IMAD.WIDE R160, R9, 0x2, R236 ;  /* 0x0000000209a07825 */ /* 0x000fc600078e02ec */
[----:B------:R-:W3:Y:S04]  /*9440*/  LDG.E.U16 R190, desc[UR10][R162.64] ;  /* 0x0000000aa2be7981 */ /* 0x000ee8000c1e1500 */
[----:B------:R-:W4:Y:S01]  /*9450*/  LDG.E.U16 R188, desc[UR10][R160.64] ;  /* 0x0000000aa0bc7981 */ /* 0x000f22000c1e1500 */
[----:B-----5:R-:W-:-:S03]  /*9460*/  IMAD.WIDE R158, R9, 0x2, R234 ;  /* 0x00000002099e7825 */ /* 0x020fc600078e02ea */
[----:B------:R-:W5:Y:S04]  /*9470*/  LDL.64 R234, [R1+0x70] ;  /* 0x0000700001ea7983 */ /* 0x000f680000100a00 */
[----:B------:R2:W4:Y:S02]  /*9480*/  LDG.E.U16 R198, desc[UR10][R158.64] ;  /* 0x0000000a9ec67981 */ /* 0x000524000c1e1500 */
[C---:B--2---:R-:W-:Y:S02]  /*9490*/  IMAD.WIDE R158, R9.reuse, 0x2, R222 ;  /* 0x00000002099e7825 */ /* 0x044fe400078e02de */
[----:B------:R-:W2:Y:S04]  /*94a0*/  LDL.64 R222, [R1+0x10] ;  /* 0x0000100001de7983 */ /* 0x000ea80000100a00 */
[----:B------:R3:W4:Y:S02]  /*94b0*/  LDG.E.U16 R204, desc[UR10][R158.64] ;  /* 0x0000000a9ecc7981 */ /* 0x000724000c1e1500 */
[----:B---3--:R-:W-:-:S02]  /*94c0*/  IMAD.WIDE R158, R9, 0x2, R246 ;  /* 0x00000002099e7825 */ /* 0x008fc400078e02f6 */
[----:B------:R-:W3:Y:S04]  /*94d0*/  LDL.64 R246, [R1+0x108] ;  /* 0x0001080001f67983 */ /* 0x000ee80000100a00 */
[----:B------:R5:W3:Y:S01]  /*94e0*/  LDG.E.U16 R210, desc[UR10][R158.64] ;  /* 0x0000000a9ed27981 */ /* 0x000ae2000c1e1500 */
[----:B------:R-:W-:-:S03]  /*94f0*/  IMAD.WIDE R160, R9, 0x2, R242 ;  /* 0x0000000209a07825 */ /* 0x000fc600078e02f2 */
[----:B------:R-:W3:Y:S01]  /*9500*/  LDL.64 R242, [R1+0xb0] ;  /* 0x0000b00001f27983 */ /* 0x000ee20000100a00 */
[----:B------:R-:W-:-:S03]  /*9510*/  IMAD.WIDE R162, R9, 0x2, R238 ;  /* 0x0000000209a27825 */ /* 0x000fc600078e02ee */
[----:B------:R-:W3:Y:S04]  /*9520*/  LDL.64 R238, [R1+0x90] ;  /* 0x0000900001ee7983 */ /* 0x000ee80000100a00 */
[----:B------:R0:W4:Y:S01]  /*9530*/  LDG.E.U16 R194, desc[UR10][R160.64] ;  /* 0x0000000aa0c27981 */ /* 0x000122000c1e1500 */
[----:B-----5:R-:W-:-:S03]  /*9540*/  IMAD.WIDE R158, R9, 0x2, R234 ;  /* 0x00000002099e7825 */ /* 0x020fc600078e02ea */
[----:B------:R1:W5:Y:S04]  /*9550*/  LDG.E.U16 R196, desc[UR10][R162.64] ;  /* 0x0000000aa2c47981 */ /* 0x000368000c1e1500 */
[----:B------:R2:W4:Y:S01]  /*9560*/  LDG.E.U16 R216, desc[UR10][R158.64] ;  /* 0x0000000a9ed87981 */ /* 0x000522000c1e1500 */
[----:B0-----:R-:W-:-:S03]  /*9570*/  IMAD.WIDE R160, R9, 0x2, R230 ;  /* 0x0000000209a07825 */ /* 0x001fc600078e02e6 */
[----:B------:R-:W4:Y:S01]  /*9580*/  LDL.64 R230, [R1+0x50] ;  /* 0x0000500001e67983 */ /* 0x000f220000100a00 */
[----:B-1----:R-:W-:-:S03]  /*9590*/  IMAD.WIDE R162, R9, 0x2, R226 ;  /* 0x0000000209a27825 */ /* 0x002fc600078e02e2 */
[----:B------:R-:W5:Y:S04]  /*95a0*/  LDL.64 R226, [R1+0x30] ;  /* 0x0000300001e27983 */ /* 0x000f680000100a00 */
[----:B------:R0:W5:Y:S04]  /*95b0*/  LDG.E.U16 R200, desc[UR10][R160.64] ;  /* 0x0000000aa0c87981 */ /* 0x000168000c1e1500 */
[----:B------:R1:W5:Y:S04]  /*95c0*/  LDG.E.U16 R202, desc[UR10][R162.64] ;  /* 0x0000000aa2ca7981 */ /* 0x000368000c1e1500 */
[----:B------:R-:W5:Y:S01]  /*95d0*/  LDL.64 R234, [R1+0x88] ;  /* 0x0000880001ea7983 */ /* 0x000f620000100a00 */
[----:B--2---:R-:W-:-:S05]  /*95e0*/  IMAD.WIDE R158, R9, 0x2, R222 ;  /* 0x00000002099e7825 */ /* 0x004fca00078e02de */
[----:B------:R-:W2:Y:S04]  /*95f0*/  LDG.E.U16 R222, desc[UR10][R158.64] ;  /* 0x0000000a9ede7981 */ /* 0x000ea8000c1e1500 */
[----:B------:R-:W2:Y:S01]  /*9600*/  LDL.64 R158, [R1+0x128] ;  /* 0x00012800019e7983 */ /* 0x000ea20000100a00 */
[----:B0-----:R-:W-:-:S04]  /*9610*/  IMAD.WIDE R160, R9, 0x2, R250 ;  /* 0x0000000209a07825 */ /* 0x001fc800078e02fa */
[C---:B-1----:R-:W-:Y:S01]  /*9620*/  IMAD.WIDE R162, R9.reuse, 0x2, R232 ;  /* 0x0000000209a27825 */ /* 0x042fe200078e02e8 */
[----:B------:R3:W2:Y:S04]  /*9630*/  LDG.E.U16 R206, desc[UR10][R160.64] ;  /* 0x0000000aa0ce7981 */ /* 0x0006a8000c1e1500 */
[----:B------:R0:W2:Y:S01]  /*9640*/  LDG.E.U16 R208, desc[UR10][R162.64] ;  /* 0x0000000aa2d07981 */ /* 0x0000a2000c1e1500 */
[----:B---3--:R-:W-:-:S03]  /*9650*/  IMAD.WIDE R160, R9, 0x2, R242 ;  /* 0x0000000209a07825 */ /* 0x008fc600078e02f2 */
[----:B------:R-:W3:Y:S01]  /*9660*/  LDL.64 R242, [R1+0x28] ;  /* 0x0000280001f27983 */ /* 0x000ee20000100a00 */
[----:B0-----:R-:W-:-:S03]  /*9670*/  IMAD.WIDE R162, R9, 0x2, R238 ;  /* 0x0000000209a27825 */ /* 0x001fc600078e02ee */
[----:B------:R4:W3:Y:S04]  /*9680*/  LDG.E.U16 R212, desc[UR10][R160.64] ;  /* 0x0000000aa0d47981 */ /* 0x0008e8000c1e1500 */
[----:B------:R5:W3:Y:S04]  /*9690*/  LDG.E.U16 R214, desc[UR10][R162.64] ;  /* 0x0000000aa2d67981 */ /* 0x000ae8000c1e1500 */
[----:B------:R-:W3:Y:S01]  /*96a0*/  LDL.64 R238, [R1+0xa8] ;  /* 0x0000a80001ee7983 */ /* 0x000ee20000100a00 */
[----:B----4-:R-:W-:-:S03]  /*96b0*/  IMAD.WIDE R160, R9, 0x2, R230 ;  /* 0x0000000209a07825 */ /* 0x010fc600078e02e6 */
[----:B------:R-:W4:Y:S01]  /*96c0*/  LDL.64 R230, [R1+0xe8] ;  /* 0x0000e80001e67983 */ /* 0x000f220000100a00 */
[----:B-----5:R-:W-:-:S03]  /*96d0*/  IMAD.WIDE R162, R9, 0x2, R226 ;  /* 0x0000000209a27825 */ /* 0x020fc600078e02e2 */
[----:B------:R0:W5:Y:S04]  /*96e0*/  LDG.E.U16 R218, desc[UR10][R160.64] ;  /* 0x0000000aa0da7981 */ /* 0x000168000c1e1500 */
[----:B------:R1:W3:Y:S01]  /*96f0*/  LDG.E.U16 R220, desc[UR10][R162.64] ;  /* 0x0000000aa2dc7981 */ /* 0x0002e2000c1e1500 */
[----:B--2---:R-:W-:-:S05]  /*9700*/  IMAD.WIDE R158, R9, 0x2, R158 ;  /* 0x00000002099e7825 */ /* 0x004fca00078e029e */
[----:B------:R-:W2:Y:S04]  /*9710*/  LDG.E.U16 R227, desc[UR10][R158.64] ;  /* 0x0000000a9ee37981 */ /* 0x000ea8000c1e1500 */
[----:B------:R-:W2:Y:S01]  /*9720*/  LDL.64 R158, [R1+0xc8] ;  /* 0x0000c800019e7983 */ /* 0x000ea20000100a00 */
[----:B0-----:R-:W-:-:S04]  /*9730*/  IMAD.WIDE R160, R9, 0x2, R244 ;  /* 0x0000000209a07825 */ /* 0x001fc800078e02f4 */
[C---:B-1----:R-:W-:Y:S01]  /*9740*/  IMAD.WIDE R162, R9.reuse, 0x2, R228 ;  /* 0x0000000209a27825 */ /* 0x042fe200078e02e4 */
[----:B------:R0:W5:Y:S04]  /*9750*/  LDG.E.U16 R223, desc[UR10][R160.64] ;  /* 0x0000000aa0df7981 */ /* 0x000168000c1e1500 */
[----:B------:R4:W5:Y:S01]  /*9760*/  LDG.E.U16 R226, desc[UR10][R162.64] ;  /* 0x0000000aa2e27981 */ /* 0x000962000c1e1500 */
[----:B0-----:R-:W-:-:S03]  /*9770*/  IMAD.WIDE R160, R9, 0x2, R246 ;  /* 0x0000000209a07825 */ /* 0x001fc600078e02f6 */
[----:B------:R-:W5:Y:S01]  /*9780*/  LDL.64 R246, [R1+0x8] ;  /* 0x0000080001f67983 */ /* 0x000f620000100a00 */
[----:B----4-:R-:W-:-:S03]  /*9790*/  IMAD.WIDE R162, R9, 0x2, R230 ;  /* 0x0000000209a27825 */ /* 0x010fc600078e02e6 */
[----:B------:R3:W4:Y:S04]  /*97a0*/  LDG.E.U16 R230, desc[UR10][R160.64] ;  /* 0x0000000aa0e67981 */ /* 0x000728000c1e1500 */
[----:B------:R0:W4:Y:S01]  /*97b0*/  LDG.E.U16 R231, desc[UR10][R162.64] ;  /* 0x0000000aa2e77981 */ /* 0x000122000c1e1500 */
[----:B---3--:R-:W-:-:S04]  /*97c0*/  IMAD.WIDE R160, R9, 0x2, R238 ;  /* 0x0000000209a07825 */ /* 0x008fc800078e02ee */
[C---:B0-----:R-:W-:Y:S02]  /*97d0*/  IMAD.WIDE R162, R9.reuse, 0x2, R234 ;  /* 0x0000000209a27825 */ /* 0x041fe400078e02ea */
[----:B------:R-:W3:Y:S04]  /*97e0*/  LDG.E.U16 R235, desc[UR10][R160.64] ;  /* 0x0000000aa0eb7981 */ /* 0x000ee8000c1e1500 */
[----:B------:R0:W3:Y:S04]  /*97f0*/  LDG.E.U16 R238, desc[UR10][R162.64] ;  /* 0x0000000aa2ee7981 */ /* 0x0000e8000c1e1500 */
[----:B------:R-:W3:Y:S01]  /*9800*/  LDL.64 R160, [R1+0x48] ;  /* 0x0000480001a07983 */ /* 0x000ee20000100a00 */
[----:B--2---:R-:W-:-:S05]  /*9810*/  IMAD.WIDE R158, R9, 0x2, R158 ;  /* 0x00000002099e7825 */ /* 0x004fca00078e029e */
[----:B------:R-:W2:Y:S04]  /*9820*/  LDG.E.U16 R234, desc[UR10][R158.64] ;  /* 0x0000000a9eea7981 */ /* 0x000ea8000c1e1500 */
[----:B------:R-:W2:Y:S01]  /*9830*/  LDL.64 R158, [R1+0x68] ;  /* 0x00006800019e7983 */ /* 0x000ea20000100a00 */
[----:B0-----:R-:W-:-:S05]  /*9840*/  IMAD.WIDE R162, R9, 0x2, R242 ;  /* 0x0000000209a27825 */ /* 0x001fca00078e02f2 */
[----:B------:R0:W4:Y:S02]  /*9850*/  LDG.E.U16 R243, desc[UR10][R162.64] ;  /* 0x0000000aa2f37981 */ /* 0x000124000c1e1500 */
[----:B0-----:R-:W-:-:S05]  /*9860*/  IMAD.WIDE R162, R9, 0x2, R224 ;  /* 0x0000000209a27825 */ /* 0x001fca00078e02e0 */
[----:B------:R-:W4:Y:S01]  /*9870*/  LDG.E.U16 R248, desc[UR10][R162.64] ;  /* 0x0000000aa2f87981 */ /* 0x000f22000c1e1500 */
[----:B---3--:R-:W-:-:S05]  /*9880*/  IMAD.WIDE R160, R9, 0x2, R160 ;  /* 0x0000000209a07825 */ /* 0x008fca00078e02a0 */
[----:B------:R0:W3:Y:S02]  /*9890*/  LDG.E.U16 R242, desc[UR10][R160.64] ;  /* 0x0000000aa0f27981 */ /* 0x0000e4000c1e1500 */
[C---:B0-----:R-:W-:Y:S01]  /*98a0*/  IMAD.WIDE R160, R9.reuse, 0x2, R240 ;  /* 0x0000000209a07825 */ /* 0x041fe200078e02f0 */
[----:B------:R-:W0:Y:S03]  /*98b0*/  S2R R163, SR_TID.X ;  /* 0x0000000000a37919 */ /* 0x000e260000002100 */
[----:B--2---:R-:W-:-:S05]  /*98c0*/  IMAD.WIDE R158, R9, 0x2, R158 ;  /* 0x00000002099e7825 */ /* 0x004fca00078e029e */
[----:B------:R5:W2:Y:S02]  /*98d0*/  LDG.E.U16 R239, desc[UR10][R158.64] ;  /* 0x0000000a9eef7981 */ /* 0x000aa4000c1e1500 */
[----:B-----5:R-:W-:Y:S02]  /*98e0*/  IMAD.WIDE R158, R9, 0x2, R246 ;  /* 0x00000002099e7825 */ /* 0x020fe400078e02f6 */
[----:B------:R1:W5:Y:S04]  /*98f0*/  LDG.E.U16 R247, desc[UR10][R160.64] ;  /* 0x0000000aa0f77981 */ /* 0x000368000c1e1500 */
[----:B------:R0:W2:Y:S04]  /*9900*/  LDG.E.U16 R246, desc[UR10][R158.64] ;  /* 0x0000000a9ef67981 */ /* 0x0000a8000c1e1500 */
[----:B-1----:R-:W-:Y:S04]  /*9910*/  LDS R160, [R171] ;  /* 0x00000000aba07984 */ /* 0x002fe80000000800 */
[----:B------:R-:W1:Y:S01]  /*9920*/  LDS R161, [R171+0x80] ;  /* 0x00008000aba17984 */ /* 0x000e620000000800 */
[----:B0-----:R-:W-:Y:S01]  /*9930*/  FADD R158, -R0, R183 ;  /* 0x000000b7009e7221 */ /* 0x001fe20000000100 */
[----:B------:R-:W-:-:S03]  /*9940*/  FADD R159, -R2, R179 ;  /* 0x000000b3029f7221 */ /* 0x000fc60000000100 */
[----:B------:R-:W-:Y:S01]  /*9950*/  FMUL R158, R158, 1.4426950216293334961 ;  /* 0x3fb8aa3b9e9e7820 */ /* 0x000fe20000400000 */
[----:B------:R-:W-:-:S05]  /*9960*/  FMUL R159, R159, 1.4426950216293334961 ;  /* 0x3fb8aa3b9f9f7820 */ /* 0x000fca0000400000 */
[----:B------:R-:W-:Y:S08]  /*9970*/  MUFU.EX2 R158, R158 ;  /* 0x0000009e009e7308 */ /* 0x000ff00000000800 */
[----:B------:R-:W1:Y:S01]  /*9980*/  MUFU.EX2 R159, R159 ;  /* 0x0000009f009f7308 */ /* 0x000e620000000800 */
[----:B------:R-:W-:Y:S02]  /*9990*/  IMAD.SHL.U32 R162, R163, 0x80, RZ ;  /* 0x00000080a3a27824 */ /* 0x000fe400078e00ff */
[----:B-1----:R-:W-:Y:S01]  /*99a0*/  FFMA2 R160, R176.F32x2.HI_LO, R158.F32x2.HI_LO, R160.F32x2.HI_LO ;  /* 0x0000009eb0a07249 */ /* 0x002fe200000000a0 */
[----:B------:R-:W-:-:S02]  /*99b0*/  LOP3.LUT R176, R163, 0x7, RZ, 0xc0, !PT ;  /* 0x00000007a3b07812 */ /* 0x000fc400078ec0ff */
[----:B------:R-:W-:Y:S02]  /*99c0*/  SHF.R.S32.HI R177, RZ, 0x6, R249 ;  /* 0x00000006ffb17819 */ /* 0x000fe400000114f9 */
[----:B------:R-:W-:Y:S02]  /*99d0*/  SHF.L.U32 R176, R176, 0x4, RZ ;  /* 0x00000004b0b07819 */ /* 0x000fe400000006ff */
[----:B------:R-:W-:Y:S02]  /*99e0*/  LOP3.LUT R249, R249, 0x3f, RZ, 0xc0, !PT ;  /* 0x0000003ff9f97812 */ /* 0x000fe400078ec0ff */
[----:B------:R-:W-:Y:S02]  /*99f0*/  LOP3.LUT R176, R176, 0x780, R162, 0xf8, !PT ;  /* 0x00000780b0b07812 */ /* 0x000fe400078ef8a2 */
[----:B------:R-:W-:Y:S02]  /*9a00*/  SGXT R162, R177, 0x1 ;  /* 0x00000001b1a2781a */ /* 0x000fe40000000200 */
[----:B------:R-:W-:-:S02]  /*9a10*/  SHF.L.U32 R177, R249, 0x1, RZ ;  /* 0x00000001f9b17819 */ /* 0x000fc400000006ff */
[----:B------:R-:W-:Y:S02]  /*9a20*/  LOP3.LUT R176, R176, 0x10, R163, 0x78, !PT ;  /* 0x00000010b0b07812 */ /* 0x000fe400078e78a3 */
[----:B------:R-:W-:Y:S01]  /*9a30*/  LOP3.LUT R177, R177, 0x90, R162, 0x78, !PT ;  /* 0x00000090b1b17812 */ /* 0x000fe200078e78a2 */
[----:B------:R-:W-:Y:S04]  /*9a40*/  LDS R163, [R171+0x180] ;  /* 0x00018000aba37984 */ /* 0x000fe80000000800 */
[----:B------:R-:W-:Y:S01]  /*9a50*/  LDS R162, [R171+0x100] ;  /* 0x00010000aba27984 */ /* 0x000fe20000000800 */
[----:B------:R-:W-:Y:S01]  /*9a60*/  BAR.SYNC.DEFER_BLOCKING 0x0 ;  /* 0x0000000000007b1d */ /* 0x000fe20000010000 */
[----:B------:R-:W-:Y:S02]  /*9a70*/  F2FP.F16.F32.PACK_AB R213, R213, R215 ;  /* 0x000000d7d5d5723e */ /* 0x000fe400000000ff */
[----:B------:R-:W-:-:S02]  /*9a80*/  F2FP.F16.F32.PACK_AB R215, R205, R207 ;  /* 0x000000cfcdd7723e */ /* 0x000fc400000000ff */
[----:B------:R-:W-:Y:S02]  /*9a90*/  F2FP.F16.F32.PACK_AB R197, R197, R199 ;  /* 0x000000c7c5c5723e */ /* 0x000fe400000000ff */
[----:B------:R-:W-:Y:S01]  /*9aa0*/  F2FP.F16.F32.PACK_AB R199, R189, R191 ;  /* 0x000000bfbdc7723e */ /* 0x000fe200000000ff */
[----:B------:R0:W-:Y:S04]  /*9ab0*/  STS.U16 [R177+UR6+0x400], R5 ;  /* 0x00040005b1007988 */ /* 0x0001e80008000406 */
[----:B------:R1:W-:Y:S01]  /*9ac0*/  STS.U16 [R177+UR6+0x800], R10 ;  /* 0x0008000ab1007988 */ /* 0x0003e20008000406 */
[----:B0-----:R-:W-:-:S03]  /*9ad0*/  LOP3.LUT R5, R177, 0x20, RZ, 0x3c, !PT ;  /* 0x00000020b1057812 */ /* 0x001fc600078e3cff */
[----:B------:R-:W-:Y:S01]  /*9ae0*/  STS.U16 [R177+UR6], R169 ;  /* 0x000000a9b1007988 */ /* 0x000fe20008000406 */
[----:B-1----:R-:W-:-:S03]  /*9af0*/  LOP3.LUT R10, R177, 0x40, RZ, 0x3c, !PT ;  /* 0x00000040b10a7812 */ /* 0x002fc600078e3cff */
        /* <DEDUP_REMOVED lines=57> */
[----:B------:R-:W-:Y:S04]  /*9e90*/  STS.U16 [R5+UR6+0x6d00], R200 ;  /* 0x006d00c805007988 */ /* 0x000fe80008000406 */
[----:B------:R-:W-:Y:S01]  /*9ea0*/  STS.U16 [R5+UR6+0x7100], R202 ;  /* 0x007100ca05007988 */ /* 0x000fe20008000406 */
[----:B0-----:R-:W-:-:S03]  /*9eb0*/  F2FP.F16.F32.PACK_AB R196, R201, R203 ;  /* 0x000000cbc9c4723e */ /* 0x001fc600000000ff */
[----:B------:R-:W-:Y:S01]  /*9ec0*/  STS.U16 [R5+UR6+0x7500], R204 ;  /* 0x007500cc05007988 */ /* 0x000fe20008000406 */
[----:B-1----:R-:W-:-:S03]  /*9ed0*/  F2FP.F16.F32.PACK_AB R198, R193, R195 ;  /* 0x000000c3c1c6723e */ /* 0x002fc600000000ff */
[----:B------:R-:W-:Y:S04]  /*9ee0*/  STS.U16 [R5+UR6+0x7900], R206 ;  /* 0x007900ce05007988 */ /* 0x000fe80008000406 */
[----:B------:R-:W-:Y:S04]  /*9ef0*/  STS.U16 [R5+UR6+0x7d00], R208 ;  /* 0x007d00d005007988 */ /* 0x000fe80008000406 */
[----:B------:R0:W-:Y:S04]  /*9f00*/  STS.U16 [R10+UR6+0x6200], R212 ;  /* 0x006200d40a007988 */ /* 0x0001e80008000406 */
[----:B------:R1:W-:Y:S01]  /*9f10*/  STS.U16 [R10+UR6+0x6600], R214 ;  /* 0x006600d60a007988 */ /* 0x0003e20008000406 */
[----:B0-----:R-:W-:-:S03]  /*9f20*/  F2FP.F16.F32.PACK_AB R212, R217, R219 ;  /* 0x000000dbd9d4723e */ /* 0x001fc600000000ff */
[----:B------:R-:W-:Y:S01]  /*9f30*/  STS.U16 [R10+UR6+0x200], R166 ;  /* 0x000200a60a007988 */ /* 0x000fe20008000406 */
[----:B-1----:R-:W-:-:S03]  /*9f40*/  F2FP.F16.F32.PACK_AB R214, R209, R211 ;  /* 0x000000d3d1d6723e */ /* 0x002fc600000000ff */
        /* <DEDUP_REMOVED lines=50> */
[----:B----4-:R-:W-:Y:S04]  /*a270*/  STS.U16 [R177+UR6+0x5700], R230 ;  /* 0x005700e6b1007988 */ /* 0x010fe80008000406 */
[----:B------:R-:W-:Y:S04]  /*a280*/  STS.U16 [R177+UR6+0x5b00], R231 ;  /* 0x005b00e7b1007988 */ /* 0x000fe80008000406 */
[----:B------:R-:W-:Y:S04]  /*a290*/  STS.U16 [R177+UR6+0x5f00], R234 ;  /* 0x005f00eab1007988 */ /* 0x000fe80008000406 */
[----:B------:R-:W-:Y:S04]  /*a2a0*/  STS.U16 [R177+UR6+0x6300], R235 ;  /* 0x006300ebb1007988 */ /* 0x000fe80008000406 */
[----:B------:R-:W-:Y:S04]  /*a2b0*/  STS.U16 [R177+UR6+0x6700], R238 ;  /* 0x006700eeb1007988 */ /* 0x000fe80008000406 */
[----:B--2---:R-:W-:Y:S04]  /*a2c0*/  STS.U16 [R177+UR6+0x6b00], R239 ;  /* 0x006b00efb1007988 */ /* 0x004fe80008000406 */
[----:B---3--:R-:W-:Y:S04]  /*a2d0*/  STS.U16 [R177+UR6+0x6f00], R242 ;  /* 0x006f00f2b1007988 */ /* 0x008fe80008000406 */
[----:B------:R-:W-:Y:S04]  /*a2e0*/  STS.U16 [R177+UR6+0x7300], R243 ;  /* 0x007300f3b1007988 */ /* 0x000fe80008000406 */
[----:B------:R-:W-:Y:S04]  /*a2f0*/  STS.U16 [R177+UR6+0x7700], R246 ;  /* 0x007700f6b1007988 */ /* 0x000fe80008000406 */
[----:B-----5:R-:W-:Y:S04]  /*a300*/  STS.U16 [R177+UR6+0x7b00], R247 ;  /* 0x007b00f7b1007988 */ /* 0x020fe80008000406 */
[----:B------:R-:W-:Y:S04]  /*a310*/  STS.U16 [R177+UR6+0x7f00], R248 ;  /* 0x007f00f8b1007988 */ /* 0x000fe80008000406 */
[----:B------:R-:W-:Y:S04]  /*a320*/  STSM.16.M88.4 [R221+0xc000], R212 ;  /* 0x00c000d4dd007844 */ /* 0x000fe80000000200 */
[----:B------:R-:W-:Y:S01]  /*a330*/  STSM.16.M88.4 [R221+0xc800], R196 ;  /* 0x00c800c4dd007844 */ /* 0x000fe20000000200 */
[----:B------:R-:W-:Y:S01]  /*a340*/  BAR.SYNC.DEFER_BLOCKING 0x0 ;  /* 0x0000000000007b1d */ /* 0x000fe20000010000 */
[C---:B0-----:R-:W-:Y:S01]  /*a350*/  FMUL R36, R158.reuse, R72 ;  /* 0x000000489e247220 */ /* 0x041fe20000400000 */
[----:B------:R-:W-:Y:S01]  /*a360*/  FMUL R37, R158, R73 ;  /* 0x000000499e257220 */ /* 0x000fe20000400000 */
[C---:B------:R-:W-:Y:S01]  /*a370*/  FMUL R38, R159.reuse, R74 ;  /* 0x0000004a9f267220 */ /* 0x040fe20000400000 */
[----:B------:R-:W-:Y:S01]  /*a380*/  FMUL R39, R159, R75 ;  /* 0x0000004b9f277220 */ /* 0x000fe20000400000 */
[----:B------:R-:W-:Y:S01]  /*a390*/  FADD R11, -R4, R185 ;  /* 0x000000b9040b7221 */ /* 0x000fe20000000100 */
[----:B------:R-:W-:Y:S01]  /*a3a0*/  FADD R5, -R3, R187 ;  /* 0x000000bb03057221 */ /* 0x000fe20000000100 */
[----:B------:R-:W-:Y:S04]  /*a3b0*/  LDSM.16.M88.4 R136, [R176+UR6+0xc000] ;  /* 0x00c00006b088783b */ /* 0x000fe80008000200 */
[----:B------:R-:W0:Y:S04]  /*a3c0*/  LDSM.16.M88.4 R28, [R7+UR6] ;  /* 0x00000006071c783b */ /* 0x000e280008000200 */
[----:B------:R-:W1:Y:S04]  /*a3d0*/  LDSM.16.M88.4 R24, [R7+UR6+0x1000] ;  /* 0x001000060718783b */ /* 0x000e680008000200 */
[----:B------:R-:W2:Y:S04]  /*a3e0*/  LDSM.16.M88.4 R20, [R7+UR6+0x2000] ;  /* 0x002000060714783b */ /* 0x000ea80008000200 */
[----:B------:R-:W3:Y:S04]  /*a3f0*/  LDSM.16.M88.4 R12, [R7+UR6+0x3000] ;  /* 0x00300006070c783b */ /* 0x000ee80008000200 */
[----:B------:R-:W4:Y:S04]  /*a400*/  LDSM.16.M88.4 R16, [R7+UR6+0x4000] ;  /* 0x004000060710783b */ /* 0x000f280008000200 */
[----:B------:R-:W5:Y:S04]  /*a410*/  LDSM.16.M88.4 R32, [R7+UR6+0x5000] ;  /* 0x005000060720783b */ /* 0x000f680008000200 */
[----:B------:R-:W0:Y:S04]  /*a420*/  LDSM.16.M88.4 R40, [R7+UR6+0x6000] ;  /* 0x006000060728783b */ /* 0x000e280008000200 */
[----:B------:R-:W0:Y:S01]  /*a430*/  LDSM.16.M88.4 R72, [R7+UR6+0x7000] ;  /* 0x007000060748783b */ /* 0x000e220008000200 */
[----:B------:R-:W-:Y:S01]  /*a440*/  FMUL R11, R11, 1.4426950216293334961 ;  /* 0x3fb8aa3b0b0b7820 */ /* 0x000fe20000400000 */
[----:B------:R-:W-:-:S02]  /*a450*/  FMUL R5, R5, 1.4426950216293334961 ;  /* 0x3fb8aa3b05057820 */ /* 0x000fc40000400000 */
[----:B------:R-:W0:Y:S02]  /*a460*/  LDSM.16.M88.4 R124, [R176+UR6+0xc800] ;  /* 0x00c80006b07c783b */ /* 0x000e240008000200 */
[----:B------:R-:W0:Y:S08]  /*a470*/  MUFU.EX2 R10, R5 ;  /* 0x00000005000a7308 */ /* 0x000e300000000800 */
[----:B------:R-:W0:Y:S01]  /*a480*/  MUFU.EX2 R11, R11 ;  /* 0x0000000b000b7308 */ /* 0x000e220000000800 */
[C---:B------:R-:W-:Y:S01]  /*a490*/  FMUL R44, R158.reuse, R108 ;  /* 0x0000006c9e2c7220 */ /* 0x040fe20000400000 */
        /* <DEDUP_REMOVED lines=24> */
[----:B------:R-:W-:Y:S01]  /*a620*/  FMUL R93, R158, R93 ;  /* 0x0000005d9e5d7220 */ /* 0x000fe20000400000 */
[C---:B------:R-:W-:Y:S01]  /*a630*/  FMUL R94, R159.reuse, R94 ;  /* 0x0000005e9f5e7220 */ /* 0x040fe20000400000 */
[----:B------:R-:W-:Y:S01]  /*a640*/  FMUL R95, R159, R95 ;  /* 0x0000005f9f5f7220 */ /* 0x000fe20000400000 */
[----:B------:R-:W-:Y:S01]  /*a650*/  LOP3.LUT R116, R176, 0x20, RZ, 0x3c, !PT ;  /* 0x00000020b0747812 */ /* 0x000fe200078e3cff */
[C---:B0-----:R-:W-:Y:S01]  /*a660*/  HMMA.16816.F32 R36, R136.reuse, R28, R36 ;  /* 0x0000001c8824723c */ /* 0x041fe20000001824 */
[----:B------:R-:W-:Y:S01]  /*a670*/  LOP3.LUT R183, R7, 0x40, RZ, 0x3c, !PT ;  /* 0x0000004007b77812 */ /* 0x000fe200078e3cff */
[C---:B------:R-:W-:Y:S01]  /*a680*/  FMUL R108, R10.reuse, R48 ;  /* 0x000000300a6c7220 */ /* 0x040fe20000400000 */
[----:B------:R-:W0:Y:S05]  /*a690*/  LDC R5, c[0x0][0x3c4] ;  /* 0x0000f100ff057b82 */ /* 0x000e2a0000000800 */
[C---:B-1----:R-:W-:Y:S08]  /*a6a0*/  HMMA.16816.F32 R44, R136.reuse, R24, R44 ;  /* 0x00000018882c723c */ /* 0x042ff0000000182c */
[C---:B--2---:R-:W-:Y:S08]  /*a6b0*/  HMMA.16816.F32 R84, R136.reuse, R20, R84 ;  /* 0x000000148854723c */ /* 0x044ff00000001854 */
[C---:B---3--:R-:W-:Y:S08]  /*a6c0*/  HMMA.16816.F32 R88, R136.reuse, R12, R88 ;  /* 0x0000000c8858723c */ /* 0x048ff00000001858 */
[C---:B----4-:R-:W-:Y:S08]  /*a6d0*/  HMMA.16816.F32 R56, R136.reuse, R16, R56 ;  /* 0x000000108838723c */ /* 0x050ff00000001838 */
[C---:B-----5:R-:W-:Y:S08]  /*a6e0*/  HMMA.16816.F32 R104, R136.reuse, R32, R104 ;  /* 0x000000208868723c */ /* 0x060ff00000001868 */
[C---:B------:R-:W-:Y:S01]  /*a6f0*/  HMMA.16816.F32 R96, R136.reuse, R40, R96 ;  /* 0x000000288860723c */ /* 0x040fe20000001860 */
[C---:B------:R-:W-:Y:S01]  /*a700*/  FMUL R109, R10.reuse, R49 ;  /* 0x000000310a6d7220 */ /* 0x040fe20000400000 */
[C---:B------:R-:W-:Y:S01]  /*a710*/  FMUL R110, R11.reuse, R50 ;  /* 0x000000320b6e7220 */ /* 0x040fe20000400000 */
[C---:B------:R-:W-:Y:S01]  /*a720*/  FMUL R111, R11.reuse, R51 ;  /* 0x000000330b6f7220 */ /* 0x040fe20000400000 */
[C---:B------:R-:W-:Y:S01]  /*a730*/  FMUL R112, R10.reuse, R60 ;  /* 0x0000003c0a707220 */ /* 0x040fe20000400000 */
[C---:B------:R-:W-:Y:S01]  /*a740*/  FMUL R113, R10.reuse, R61 ;  /* 0x0000003d0a717220 */ /* 0x040fe20000400000 */
[C---:B------:R-:W-:Y:S01]  /*a750*/  FMUL R114, R11.reuse, R62 ;  /* 0x0000003e0b727220 */ /* 0x040fe20000400000 */
[C---:B------:R-:W-:Y:S01]  /*a760*/  FMUL R115, R11.reuse, R63 ;  /* 0x0000003f0b737220 */ /* 0x040fe20000400000 */
[----:B------:R-:W-:Y:S01]  /*a770*/  HMMA.16816.F32 R136, R136, R72, R92 ;  /* 0x000000488888723c */ /* 0x000fe2000000185c */
[C---:B------:R-:W-:Y:S01]  /*a780*/  FMUL R92, R10.reuse, R80 ;  /* 0x000000500a5c7220 */ /* 0x040fe20000400000 */
[C---:B------:R-:W-:Y:S01]  /*a790*/  FMUL R93, R10.reuse, R81 ;  /* 0x000000510a5d7220 */ /* 0x040fe20000400000 */
[C---:B------:R-:W-:Y:S01]  /*a7a0*/  FMUL R94, R11.reuse, R82 ;  /* 0x000000520b5e7220 */ /* 0x040fe20000400000 */
[C---:B------:R-:W-:Y:S01]  /*a7b0*/  FMUL R95, R11.reuse, R83 ;  /* 0x000000530b5f7220 */ /* 0x040fe20000400000 */
[C---:B------:R-:W-:Y:S01]  /*a7c0*/  FMUL R48, R10.reuse, R68 ;  /* 0x000000440a307220 */ /* 0x040fe20000400000 */
[----:B------:R-:W1:Y:S04]  /*a7d0*/  LDSM.16.M88.4 R80, [R116+UR6+0xc000] ;  /* 0x00c000067450783b */ /* 0x000e680008000200 */
[----:B------:R-:W2:Y:S01]  /*a7e0*/  LDSM.16.M88.4 R116, [R116+UR6+0xc800] ;  /* 0x00c800067474783b */ /* 0x000ea20008000200 */
[C---:B------:R-:W-:Y:S01]  /*a7f0*/  FMUL R49, R10.reuse, R69 ;  /* 0x000000450a317220 */ /* 0x040fe20000400000 */
[C---:B------:R-:W-:Y:S01]  /*a800*/  FMUL R50, R11.reuse, R70 ;  /* 0x000000460b327220 */ /* 0x040fe20000400000 */
[C---:B------:R-:W-:Y:S01]  /*a810*/  FMUL R51, R11.reuse, R71 ;  /* 0x000000470b337220 */ /* 0x040fe20000400000 */
[C---:B------:R-:W-:Y:S01]  /*a820*/  HMMA.16816.F32 R108, R124.reuse, R28, R108 ;  /* 0x0000001c7c6c723c */ /* 0x040fe2000000186c */
[C---:B------:R-:W-:Y:S01]  /*a830*/  FMUL R64, R10.reuse, R64 ;  /* 0x000000400a407220 */ /* 0x040fe20000400000 */
[C---:B------:R-:W-:Y:S01]  /*a840*/  FMUL R65, R10.reuse, R65 ;  /* 0x000000410a417220 */ /* 0x040fe20000400000 */
[C---:B------:R-:W-:Y:S01]  /*a850*/  FMUL R66, R11.reuse, R66 ;  /* 0x000000420b427220 */ /* 0x040fe20000400000 */
[C---:B------:R-:W-:Y:S01]  /*a860*/  FMUL R67, R11.reuse, R67 ;  /* 0x000000430b437220 */ /* 0x040fe20000400000 */
[----:B------:R-:W-:Y:S03]  /*a870*/  LDSM.16.M88.4 R120, [R183+UR6] ;  /* 0x00000006b778783b */ /* 0x000fe60008000200 */
        /* <DEDUP_REMOVED lines=13> */
[C---:B------:R-:W-:Y:S01]  /*a950*/  LOP3.LUT R24, R176.reuse, 0x40, RZ, 0x3c, !PT ;  /* 0x00000040b0187812 */ /* 0x040fe200078e3cff */
[C---:B------:R-:W-:Y:S01]  /*a960*/  HMMA.16816.F32 R68, R124.reuse, R20, R68 ;  /* 0x000000147c44723c */ /* 0x040fe20000001844 */
[----:B------:R-:W-:Y:S04]  /*a970*/  LDSM.16.M88.4 R52, [R183+UR6+0x5000] ;  /* 0x00500006b734783b */ /* 0x000fe80008000200 */
[----:B------:R-:W3:Y:S03]  /*a980*/  LDSM.16.M88.4 R140, [R24+UR6+0xc000] ;  /* 0x00c00006188c783b */ /* 0x000ee60008000200 */
[C---:B------:R-:W-:Y:S01]  /*a990*/  HMMA.16816.F32 R76, R124.reuse, R12, R76 ;  /* 0x0000000c7c4c723c */ /* 0x040fe2000000184c */
[----:B------:R-:W-:Y:S07]  /*a9a0*/  LDSM.16.M88.4 R60, [R183+UR6+0x6000] ;  /* 0x00600006b73c783b */ /* 0x000fee0008000200 */
[C---:B------:R-:W-:Y:S08]  /*a9b0*/  HMMA.16816.F32 R92, R124.reuse, R16, R92 ;  /* 0x000000107c5c723c */ /* 0x040ff0000000185c */
[C---:B------:R-:W-:Y:S08]  /*a9c0*/  HMMA.16816.F32 R100, R124.reuse, R32, R100 ;  /* 0x000000207c64723c */ /* 0x040ff00000001864 */
[C---:B------:R-:W-:Y:S08]  /*a9d0*/  HMMA.16816.F32 R112, R124.reuse, R40, R112 ;  /* 0x000000287c70723c */ /* 0x040ff00000001870 */
[----:B------:R-:W-:Y:S01]  /*a9e0*/  HMMA.16816.F32 R124, R124, R72, R64 ;  /* 0x000000487c7c723c */ /* 0x000fe20000001840 */
[----:B------:R-:W-:Y:S07]  /*a9f0*/  LDSM.16.M88.4 R64, [R183+UR6+0x7000] ;  /* 0x00700006b740783b */ /* 0x000fee0008000200 */
[C---:B-1----:R-:W-:Y:S01]  /*aa00*/  HMMA.16816.F32 R128, R80.reuse, R30, R36 ;  /* 0x0000001e5080723c */ /* 0x042fe20000001824 */
[----:B------:R-:W-:Y:S07]  /*aa10*/  LDSM.16.M88.4 R36, [R183+UR6+0x2000] ;  /* 0x00200006b724783b */ /* 0x000fee0008000200 */
[C---:B------:R-:W-:Y:S01]  /*aa20*/  HMMA.16816.F32 R132, R80.reuse, R26, R44 ;  /* 0x0000001a5084723c */ /* 0x040fe2000000182c */
[----:B------:R-:W1:Y:S07]  /*aa30*/  LDSM.16.M88.4 R44, [R183+UR6+0x1000] ;  /* 0x00100006b72c783b */ /* 0x000e6e0008000200 */
[C---:B------:R-:W-:Y:S08]  /*aa40*/  HMMA.16816.F32 R84, R80.reuse, R22, R84 ;  /* 0x000000165054723c */ /* 0x040ff00000001854 */
[C---:B------:R-:W-:Y:S08]  /*aa50*/  HMMA.16816.F32 R88, R80.reuse, R14, R88 ;  /* 0x0000000e5058723c */ /* 0x040ff00000001858 */
[C---:B------:R-:W-:Y:S08]  /*aa60*/  HMMA.16816.F32 R56, R80.reuse, R18, R56 ;  /* 0x000000125038723c */ /* 0x040ff00000001838 */
[C---:B------:R-:W-:Y:S08]  /*aa70*/  HMMA.16816.F32 R104, R80.reuse, R34, R104 ;  /* 0x000000225068723c */ /* 0x040ff00000001868 */
[C---:B------:R-:W-:Y:S08]  /*aa80*/  HMMA.16816.F32 R96, R80.reuse, R42, R96 ;  /* 0x0000002a5060723c */ /* 0x040ff00000001860 */
[----:B------:R-:W-:Y:S01]  /*aa90*/  HMMA.16816.F32 R136, R80, R74, R136 ;  /* 0x0000004a5088723c */ /* 0x000fe20000001888 */
[----:B------:R-:W-:Y:S07]  /*aaa0*/  LDSM.16.M88.4 R80, [R183+UR6+0x4000] ;  /* 0x00400006b750783b */ /* 0x000fee0008000200 */
[C---:B--2---:R-:W-:Y:S01]  /*aab0*/  HMMA.16816.F32 R108, R116.reuse, R30, R108 ;  /* 0x0000001e746c723c */ /* 0x044fe2000000186c */
[----:B------:R-:W2:Y:S07]  /*aac0*/  LDSM.16.M88.4 R28, [R183+UR6+0x3000] ;  /* 0x00300006b71c783b */ /* 0x000eae0008000200 */
[----:B------:R-:W-:Y:S01]  /*aad0*/  HMMA.16816.F32 R48, R116, R26, R48 ;  /* 0x0000001a7430723c */ /* 0x000fe20000001830 */
[----:B------:R-:W4:Y:S01]  /*aae0*/  LDSM.16.M88.4 R24, [R24+UR6+0xc800] ;  /* 0x00c800061818783b */ /* 0x000f220008000200 */
[----:B------:R-:W-:-:S06]  /*aaf0*/  LOP3.LUT R12, R176, 0x60, RZ, 0x3c, !PT ;  /* 0x00000060b00c7812 */ /* 0x000fcc00078e3cff */
[C---:B------:R-:W-:Y:S01]  /*ab00*/  HMMA.16816.F32 R68, R116.reuse, R22, R68 ;  /* 0x000000167444723c */ /* 0x040fe20000001844 */
[----:B------:R-:W5:Y:S07]  /*ab10*/  LDSM.16.M88.4 R20, [R12+UR6+0xc000] ;  /* 0x00c000060c14783b */ /* 0x000f6e0008000200 */
[C---:B------:R-:W-:Y:S01]  /*ab20*/  HMMA.16816.F32 R76, R116.reuse, R14, R76 ;  /* 0x0000000e744c723c */ /* 0x040fe2000000184c */
[----:B------:R-:W0:Y:S07]  /*ab30*/  LDSM.16.M88.4 R12, [R12+UR6+0xc800] ;  /* 0x00c800060c0c783b */ /* 0x000e2e0008000200 */
[C---:B------:R-:W-:Y:S08]  /*ab40*/  HMMA.16816.F32 R92, R116.reuse, R18, R92 ;  /* 0x00000012745c723c */ /* 0x040ff0000000185c */
[C---:B------:R-:W-:Y:S08]  /*ab50*/  HMMA.16816.F32 R100, R116.reuse, R34, R100 ;  /* 0x000000227464723c */ /* 0x040ff00000001864 */
[C---:B------:R-:W-:Y:S08]  /*ab60*/  HMMA.16816.F32 R112, R116.reuse, R42, R112 ;  /* 0x0000002a7470723c */ /* 0x040ff00000001870 */
[----:B------:R-:W-:Y:S08]  /*ab70*/  HMMA.16816.F32 R124, R116, R74, R124 ;  /* 0x0000004a747c723c */ /* 0x000ff0000000187c */
[C---:B---3--:R-:W-:Y:S08]  /*ab80*/  HMMA.16816.F32 R128, R140.reuse, R120, R128 ;  /* 0x000000788c80723c */ /* 0x048ff00000001880 */
[C---:B-1----:R-:W-:Y:S08]  /*ab90*/  HMMA.16816.F32 R132, R140.reuse, R44, R132 ;  /* 0x0000002c8c84723c */ /* 0x042ff00000001884 */
[C---:B------:R-:W-:Y:S08]  /*aba0*/  HMMA.16816.F32 R84, R140.reuse, R36, R84 ;  /* 0x000000248c54723c */ /* 0x040ff00000001854 */
[C---:B--2---:R-:W-:Y:S08]  /*abb0*/  HMMA.16816.F32 R88, R140.reuse, R28, R88 ;  /* 0x0000001c8c58723c */ /* 0x044ff00000001858 */
[C---:B------:R-:W-:Y:S08]  /*abc0*/  HMMA.16816.F32 R56, R140.reuse, R80, R56 ;  /* 0x000000508c38723c */ /* 0x040ff00000001838 */
[C---:B------:R-:W-:Y:S08]  /*abd0*/  HMMA.16816.F32 R104, R140.reuse, R52, R104 ;  /* 0x000000348c68723c */ /* 0x040ff00000001868 */
[C---:B------:R-:W-:Y:S08]  /*abe0*/  HMMA.16816.F32 R96, R140.reuse, R60, R96 ;  /* 0x0000003c8c60723c */ /* 0x040ff00000001860 */
[----:B------:R-:W-:Y:S08]  /*abf0*/  HMMA.16816.F32 R136, R140, R64, R136 ;  /* 0x000000408c88723c */ /* 0x000ff00000001888 */
[C---:B----4-:R-:W-:Y:S08]  /*ac00*/  HMMA.16816.F32 R16, R24.reuse, R120, R108 ;  /* 0x000000781810723c */ /* 0x050ff0000000186c */
[C---:B------:R-:W-:Y:S08]  /*ac10*/  HMMA.16816.F32 R32, R24.reuse, R44, R48 ;  /* 0x0000002c1820723c */ /* 0x040ff00000001830 */
[C---:B------:R-:W-:Y:S08]  /*ac20*/  HMMA.16816.F32 R40, R24.reuse, R36, R68 ;  /* 0x000000241828723c */ /* 0x040ff00000001844 */
[C---:B------:R-:W-:Y:S08]  /*ac30*/  HMMA.16816.F32 R116, R24.reuse, R28, R76 ;  /* 0x0000001c1874723c */ /* 0x040ff0000000184c */
[C---:B------:R-:W-:Y:S08]  /*ac40*/  HMMA.16816.F32 R140, R24.reuse, R80, R92 ;  /* 0x00000050188c723c */ /* 0x040ff0000000185c */
[C---:B------:R-:W-:Y:S08]  /*ac50*/  HMMA.16816.F32 R144, R24.reuse, R52, R100 ;  /* 0x000000341890723c */ /* 0x040ff00000001864 */
[C---:B------:R-:W-:Y:S08]  /*ac60*/  HMMA.16816.F32 R112, R24.reuse, R60, R112 ;  /* 0x0000003c1870723c */ /* 0x040ff00000001870 */
[----:B------:R-:W-:Y:S01]  /*ac70*/  HMMA.16816.F32 R124, R24, R64, R124 ;  /* 0x00000040187c723c */ /* 0x000fe2000000187c */
[----:B------:R-:W1:Y:S01]  /*ac80*/  LDC R24, c[0x0][0x3d4] ;  /* 0x0000f500ff187b82 */ /* 0x000e620000000800 */
[----:B------:R-:W-:-:S06]  /*ac90*/  UIADD3 UR4, UPT, UPT, UR4, 0x40, URZ ;  /* 0x0000004004047890 */ /* 0x000fcc000fffe0ff */
[C---:B-----5:R-:W-:Y:S08]  /*aca0*/  HMMA.16816.F32 R56, R20.reuse, R82, R56 ;  /* 0x000000521438723c */ /* 0x060ff00000001838 */
[C---:B------:R-:W-:Y:S08]  /*acb0*/  HMMA.16816.F32 R104, R20.reuse, R54, R104 ;  /* 0x000000361468723c */ /* 0x040ff00000001868 */
[C---:B------:R-:W-:Y:S08]  /*acc0*/  HMMA.16816.F32 R96, R20.reuse, R62, R96 ;  /* 0x0000003e1460723c */ /* 0x040ff00000001860 */
[----:B------:R-:W-:Y:S01]  /*acd0*/  HMMA.16816.F32 R92, R20, R66, R136 ;  /* 0x00000042145c723c */ /* 0x000fe20000001888 */
[----:B------:R-:W-:-:S07]  /*ace0*/  UISETP.GE.AND UP0, UPT, UR4, UR12, UPT ;  /* 0x0000000c0400728c */ /* 0x000fce000bf06270 */
[C---:B------:R-:W-:Y:S08]  /*acf0*/  HMMA.16816.F32 R72, R20.reuse, R122, R128 ;  /* 0x0000007a1448723c */ /* 0x040ff00000001880 */
[C---:B------:R-:W-:Y:S08]  /*ad00*/  HMMA.16816.F32 R108, R20.reuse, R46, R132 ;  /* 0x0000002e146c723c */ /* 0x040ff00000001884 */
[C---:B------:R-:W-:Y:S08]  /*ad10*/  HMMA.16816.F32 R84, R20.reuse, R38, R84 ;  /* 0x000000261454723c */ /* 0x040ff00000001854 */
[----:B------:R-:W-:Y:S08]  /*ad20*/  HMMA.16816.F32 R88, R20, R30, R88 ;  /* 0x0000001e1458723c */ /* 0x000ff00000001858 */
[C---:B0-----:R-:W-:Y:S08]  /*ad30*/  HMMA.16816.F32 R48, R12.reuse, R122, R16 ;  /* 0x0000007a0c30723c */ /* 0x041ff00000001810 */
[C---:B------:R-:W-:Y:S08]  /*ad40*/  HMMA.16816.F32 R68, R12.reuse, R46, R32 ;  /* 0x0000002e0c44723c */ /* 0x040ff00000001820 */
[C---:B------:R-:W-:Y:S08]  /*ad50*/  HMMA.16816.F32 R76, R12.reuse, R38, R40 ;  /* 0x000000260c4c723c */ /* 0x040ff00000001828 */
[C---:B------:R-:W-:Y:S08]  /*ad60*/  HMMA.16816.F32 R100, R12.reuse, R30, R116 ;  /* 0x0000001e0c64723c */ /* 0x040ff00000001874 */
[C---:B------:R-:W-:Y:S08]  /*ad70*/  HMMA.16816.F32 R80, R12.reuse, R82, R140 ;  /* 0x000000520c50723c */ /* 0x040ff0000000188c */
[C---:B------:R-:W-:Y:S08]  /*ad80*/  HMMA.16816.F32 R52, R12.reuse, R54, R144 ;  /* 0x000000360c34723c */ /* 0x040ff00000001890 */
[C---:B------:R-:W-:Y:S08]  /*ad90*/  HMMA.16816.F32 R60, R12.reuse, R62, R112 ;  /* 0x0000003e0c3c723c */ /* 0x040ff00000001870 */
[----:B------:R-:W-:Y:S01]  /*ada0*/  HMMA.16816.F32 R64, R12, R66, R124 ;  /* 0x000000420c40723c */ /* 0x000fe2000000187c */
[----:B------:R-:W-:Y:S01]  /*adb0*/  FFMA2 R162, R180.F32x2.HI_LO, R10.F32x2.HI_LO, R162.F32x2.HI_LO ;  /* 0x0000000ab4a27249 */ /* 0x000fe200000000a2 */
[----:B-1----:R-:W-:Y:S01]  /*adc0*/  LEA R9, R24, R9, 0x6 ;  /* 0x0000000918097211 */ /* 0x002fe200078e30ff */
[----:B------:R-:W-:Y:S01]  /*add0*/  IMAD R8, R5, 0x40, R8 ;  /* 0x0000004005087824 */ /* 0x000fe200078e0208 */
[----:B------:R-:W-:Y:S01]  /*ade0*/  MOV R183, R0 ;  /* 0x0000000000b77202 */ /* 0x000fe20000000f00 */
[----:B------:R-:W-:Y:S01]  /*adf0*/  IMAD.MOV.U32 R187, RZ, RZ, R3 ;  /* 0x000000ffffbb7224 */ /* 0x000fe200078e0003 */
[----:B------:R-:W-:Y:S01]  /*ae00*/  MOV R179, R2 ;  /* 0x0000000200b37202 */ /* 0x000fe20000000f00 */
[----:B------:R-:W-:Y:S01]  /*ae10*/  IMAD.MOV.U32 R177, RZ, RZ, R161 ;  /* 0x000000ffffb17224 */ /* 0x000fe200078e00a1 */
[----:B------:R-:W-:-:S02]  /*ae20*/  MOV R185, R4 ;  /* 0x0000000400b97202 */ /* 0x000fc40000000f00 */
[----:B------:R-:W-:Y:S02]  /*ae30*/  MOV R176, R160 ;  /* 0x000000a000b07202 */ /* 0x000fe40000000f00 */
[----:B------:R-:W-:Y:S02]  /*ae40*/  MOV R180, R162 ;  /* 0x000000a200b47202 */ /* 0x000fe40000000f00 */
[----:B------:R-:W-:Y:S01]  /*ae50*/  MOV R181, R163 ;  /* 0x000000a300b57202 */ /* 0x000fe20000000f00 */
[----:B------:R-:W-:Y:S06]  /*ae60*/  BRA.U !UP0, `(.L_x_1) ;  /* 0xffffffa108187547 */ /* 0x000fec000b83ffff */
.L_x_0:
[----:B------:R-:W0:Y:S01]  /*ae70*/  S2R R10, SR_TID.X ;  /* 0x00000000000a7919 */ /* 0x000e220000002100 */
[----:B------:R-:W1:Y:S01]  /*ae80*/  LDC R7, c[0x0][0x3e8] ;  /* 0x0000fa00ff077b82 */ /* 0x000e620000000800 */
[C---:B------:R-:W-:Y:S01]  /*ae90*/  FSETP.GT.AND P1, PT, |R177|.reuse, 8.50705917302346158658e+37, PT ;  /* 0x7e800000b100780b */ /* 0x040fe20003f24200 */
[----:B------:R-:W-:Y:S01]  /*aea0*/  IMAD.MOV.U32 R17, RZ, RZ, R106 ;  /* 0x000000ffff117224 */ /* 0x000fe200078e006a */
[C---:B------:R-:W-:Y:S01]  /*aeb0*/  FSETP.GEU.AND P4, PT, |R177|.reuse, 1.175494350822287508e-38, PT ;  /* 0x00800000b100780b */ /* 0x040fe20003f8e200 */
[----:B------:R-:W-:Y:S01]  /*aec0*/  IMAD.MOV.U32 R42, RZ, RZ, R88 ;  /* 0x000000ffff2a7224 */ /* 0x000fe200078e0058 */
[----:B------:R-:W-:Y:S01]  /*aed0*/  FSETP.GEU.AND P2, PT, R177, 1.175494350822287508e-38, PT ;  /* 0x00800000b100780b */ /* 0x000fe20003f4e000 */
[----:B------:R-:W-:Y:S01]  /*aee0*/  IMAD.MOV.U32 R116, RZ, RZ, R73 ;  /* 0x000000ffff747224 */ /* 0x000fe200078e0049 */
[----:B------:R-:W-:Y:S01]  /*aef0*/  MOV R29, R75 ;  /* 0x0000004b001d7202 */ /* 0x000fe20000000f00 */
[----:B------:R-:W-:Y:S01]  /*af00*/  IMAD.MOV.U32 R75, RZ, RZ, R58 ;  /* 0x000000ffff4b7224 */ /* 0x000fe200078e003a */
[----:B------:R-:W-:Y:S01]  /*af10*/  MOV R31, R74 ;  /* 0x0000004a001f7202 */ /* 0x000fe20000000f00 */
[----:B------:R-:W-:Y:S01]  /*af20*/  IMAD.MOV.U32 R46, RZ, RZ, R108 ;  /* 0x000000ffff2e7224 */ /* 0x000fe200078e006c */
[----:B------:R-:W-:Y:S01]  /*af30*/  MOV R23, R110 ;  /* 0x0000006e00177202 */ /* 0x000fe20000000f00 */
[----:B------:R-:W-:Y:S01]  /*af40*/  IMAD.MOV.U32 R126, RZ, RZ, R84 ;  /* 0x000000ffff7e7224 */ /* 0x000fe200078e0054 */
[----:B------:R-:W-:Y:S01]  /*af50*/  MOV R25, R90 ;  /* 0x0000005a00197202 */ /* 0x000fe20000000f00 */
[----:B------:R-:W-:Y:S01]  /*af60*/  @P1 FMUL R29, R29, 0.25 ;  /* 0x3e8000001d1d1820 */ /* 0x000fe20000400000 */
[----:B------:R-:W-:Y:S01]  /*af70*/  MOV R21, R91 ;  /* 0x0000005b00157202 */ /* 0x000fe20000000f00 */
[----:B------:R-:W-:Y:S01]  /*af80*/  @P1 FMUL R95, R95, 0.25 ;  /* 0x3e8000005f5f1820 */ /* 0x000fe20000400000 */
[----:B------:R-:W-:Y:S01]  /*af90*/  FSETP.GT.AND P3, PT, |R176|, 8.50705917302346158658e+37, PT ;  /* 0x7e800000b000780b */ /* 0x000fe20003f64200 */
[----:B------:R-:W-:Y:S01]  /*afa0*/  @!P4 FMUL R29, R29, 16777216 ;  /* 0x4b8000001d1dc820 */ /* 0x000fe20000400000 */
[----:B------:R-:W-:Y:S01]  /*afb0*/  MOV R88, R56 ;  /* 0x0000003800587202 */ /* 0x000fe20000000f00 */
[----:B------:R-:W-:Y:S01]  /*afc0*/  @P1 FMUL R94, R94, 0.25 ;  /* 0x3e8000005e5e1820 */ /* 0x000fe20000400000 */
        /* <DEDUP_REMOVED lines=10> */
[C---:B0-----:R-:W-:Y:S01]  /*b070*/  IMAD.SHL.U32 R5, R10.reuse, 0x800, RZ ;  /* 0x000008000a057824 */ /* 0x041fe200078e00ff */
[C---:B------:R-:W-:Y:S01]  /*b080*/  LOP3.LUT R9, R10.reuse, 0x3f, RZ, 0xc0, !PT ;  /* 0x0000003f0a097812 */ /* 0x040fe200078ec0ff */
[----:B------:R-:W-:Y:S01]  /*b090*/  @P1 FMUL R111, R111, 0.25 ;  /* 0x3e8000006f6f1820 */ /* 0x000fe20000400000 */
[----:B------:R-:W-:Y:S01]  /*b0a0*/  SHF.R.U32.HI R28, RZ, 0x5, R10 ;  /* 0x00000005ff1c7819 */ /* 0x000fe2000001160a */
[----:B------:R-:W-:Y:S01]  /*b0b0*/  @P1 FMUL R23, R23, 0.25 ;  /* 0x3e80000017171820 */ /* 0x000fe20000400000 */
[----:B------:R-:W-:Y:S01]  /*b0c0*/  LOP3.LUT R6, R5, 0x3000, RZ, 0xc0, !PT ;  /* 0x0000300005067812 */ /* 0x000fe200078ec0ff */
[----:B------:R-:W-:Y:S01]  /*b0d0*/  @P1 FMUL R31, R31, 0.25 ;  /* 0x3e8000001f1f1820 */ /* 0x000fe20000400000 */
[----:B------:R-:W-:Y:S01]  /*b0e0*/  LOP3.LUT R5, R10, 0x40, RZ, 0xc0, !PT ;  /* 0x000000400a057812 */ /* 0x000fe200078ec0ff */
[----:B------:R-:W-:Y:S01]  /*b0f0*/  @!P4 FMUL R95, R95, 16777216 ;  /* 0x4b8000005f5fc820 */ /* 0x000fe20000400000 */
[----:B------:R-:W-:Y:S01]  /*b100*/  LEA R6, R9, R6, 0x4 ;  /* 0x0000000609067211 */ /* 0x000fe200078e20ff */
[----:B------:R-:W-:Y:S01]  /*b110*/  @!P4 FMUL R94, R94, 16777216 ;  /* 0x4b8000005e5ec820 */ /* 0x000fe20000400000 */
[----:B------:R-:W-:Y:S01]  /*b120*/  SHF.R.U32.HI R5, RZ, 0x1, R5 ;  /* 0x00000001ff057819 */ /* 0x000fe20000011605 */
[----:B------:R-:W-:Y:S01]  /*b130*/  @!P4 FMUL R99, R99, 16777216 ;  /* 0x4b8000006363c820 */ /* 0x000fe20000400000 */
[----:B------:R-:W-:Y:S01]  /*b140*/  SGXT.U32 R28, R28, 0x2 ;  /* 0x000000021c1c781a */ /* 0x000fe20000000000 */
[----:B------:R-:W-:Y:S01]  /*b150*/  @!P4 FMUL R98, R98, 16777216 ;  /* 0x4b8000006262c820 */ /* 0x000fe20000400000 */
[----:B------:R-:W-:Y:S01]  /*b160*/  LOP3.LUT R5, R6, R5, RZ, 0x3c, !PT ;  /* 0x0000000506057212 */ /* 0x000fe200078e3cff */
[----:B------:R-:W-:Y:S01]  /*b170*/  @!P4 FMUL R107, R107, 16777216 ;  /* 0x4b8000006b6bc820 */ /* 0x000fe20000400000 */
[----:B------:R-:W-:Y:S01]  /*b180*/  SHF.L.U32 R6, R10, 0x5, RZ ;  /* 0x000000050a067819 */ /* 0x000fe200000006ff */
[----:B-1----:R-:W-:Y:S01]  /*b190*/  IMAD R28, R28, R7, RZ ;  /* 0x000000071c1c7224 */ /* 0x002fe200078e02ff */
[----:B------:R-:W-:Y:S01]  /*b1a0*/  LOP3.LUT R8, R10, 0x7f, RZ, 0xc0, !PT ;  /* 0x0000007f0a087812 */ /* 0x000fe200078ec0ff */
[----:B------:R-:W-:Y:S01]  /*b1b0*/  @!P4 FMUL R17, R17, 16777216 ;  /* 0x4b8000001111c820 */ /* 0x000fe20000400000 */
[----:B------:R-:W-:Y:S01]  /*b1c0*/  LOP3.LUT R9, R6, 0xc60, RZ, 0xc0, !PT ;  /* 0x00000c6006097812 */ /* 0x000fe200078ec0ff */
[----:B------:R-:W-:Y:S01]  /*b1d0*/  FMUL R6, R177, 8388608 ;  /* 0x4b000000b1067820 */ /* 0x000fe20000400000 */
[----:B------:R-:W-:Y:S01]  /*b1e0*/  ISETP.GE.U32.AND P0, PT, R8, 0x20, PT ;  /* 0x000000200800780c */ /* 0x000fe20003f06070 */
[----:B------:R-:W-:Y:S01]  /*b1f0*/  @!P4 FMUL R59, R59, 16777216 ;  /* 0x4b8000003b3bc820 */ /* 0x000fe20000400000 */
[----:B------:R-:W-:Y:S01]  /*b200*/  SHF.L.U32 R8, R10, 0x4, RZ ;  /* 0x000000040a087819 */ /* 0x000fe200000006ff */
[----:B------:R-:W-:Y:S01]  /*b210*/  @!P4 FMUL R75, R75, 16777216 ;  /* 0x4b8000004b4bc820 */ /* 0x000fe20000400000 */
[----:B------:R-:W-:Y:S01]  /*b220*/  FSEL R6, R6, R177, !P2 ;  /* 0x000000b106067208 */ /* 0x000fe20005000000 */
[----:B------:R-:W-:Y:S01]  /*b230*/  @P1 FMUL R177, R177, 0.25 ;  /* 0x3e800000b1b11820 */ /* 0x000fe20000400000 */
[----:B------:R-:W-:Y:S01]  /*b240*/  LEA R30, R7, R28, 0x2 ;  /* 0x0000001c071e7211 */ /* 0x000fe200078e10ff */
[----:B------:R-:W-:Y:S01]  /*b250*/  @!P4 FMUL R21, R21, 16777216 ;  /* 0x4b8000001515c820 */ /* 0x000fe20000400000 */
[----:B------:R-:W-:Y:S01]  /*b260*/  LOP3.LUT R8, R8, 0x70, RZ, 0xc0, !PT ;  /* 0x0000007008087812 */ /* 0x000fe200078ec0ff */
[----:B------:R-:W-:Y:S01]  /*b270*/  @!P4 FMUL R177, R177, 16777216 ;  /* 0x4b800000b1b1c820 */ /* 0x000fe20000400000 */
[----:B------:R-:W-:Y:S01]  /*b280*/  LEA R32, R7, R30, 0x2 ;  /* 0x0000001e07207211 */ /* 0x000fe200078e10ff */
[----:B------:R-:W-:Y:S01]  /*b290*/  @!P4 FMUL R25, R25, 16777216 ;  /* 0x4b8000001919c820 */ /* 0x000fe20000400000 */
[----:B------:R-:W-:Y:S01]  /*b2a0*/  FSETP.GEU.AND P5, PT, |R176|, 1.175494350822287508e-38, PT ;  /* 0x00800000b000780b */ /* 0x000fe20003fae200 */
[----:B------:R-:W-:-:S02]  /*b2b0*/  VIADD R11, R8, UR6 ;  /* 0x00000006080b7c36 */ /* 0x000fc40008000000 */
[----:B------:R-:W-:Y:S01]  /*b2c0*/  @!P4 FMUL R87, R87, 16777216 ;  /* 0x4b8000005757c820 */ /* 0x000fe20000400000 */
[----:B------:R-:W0:Y:S01]  /*b2d0*/  MUFU.RCP R8, R177 ;  /* 0x000000b100087308 */ /* 0x000e220000001000 */
[----:B------:R-:W-:Y:S02]  /*b2e0*/  IMAD R34, R7, 0x4, R32 ;  /* 0x0000000407227824 */ /* 0x000fe400078e0220 */
[----:B------:R-:W-:Y:S01]  /*b2f0*/  @!P4 FMUL R86, R86, 16777216 ;  /* 0x4b8000005656c820 */ /* 0x000fe20000400000 */
[----:B------:R-:W-:Y:S01]  /*b300*/  @!P4 FMUL R111, R111, 16777216 ;  /* 0x4b8000006f6fc820 */ /* 0x000fe20000400000 */
[----:B------:R-:W-:Y:S01]  /*b310*/  @!P4 FMUL R23, R23, 16777216 ;  /* 0x4b8000001717c820 */ /* 0x000fe20000400000 */
[----:B------:R-:W-:Y:S01]  /*b320*/  @!P4 FMUL R31, R31, 16777216 ;  /* 0x4b8000001f1fc820 */ /* 0x000fe20000400000 */
[C---:B------:R-:W-:Y:S01]  /*b330*/  LEA R36, R7.reuse, R34, 0x2 ;  /* 0x0000002207247211 */ /* 0x040fe200078e10ff */
[----:B------:R-:W-:Y:S01]  /*b340*/  IMAD.MOV.U32 R14, RZ, RZ, R93 ;  /* 0x000000ffff0e7224 */ /* 0x000fe200078e005d */
[----:B------:R-:W-:Y:S01]  /*b350*/  MOV R120, R72 ;  /* 0x0000004800787202 */ /* 0x000fe20000000f00 */
[----:B------:R-:W-:Y:S01]  /*b360*/  @P3 FMUL R92, R92, 0.25 ;  /* 0x3e8000005c5c3820 */ /* 0x000fe20000400000 */
[----:B------:R-:W-:Y:S01]  /*b370*/  LEA R38, R7, R36, 0x2 ;  /* 0x0000002407267211 */ /* 0x000fe200078e10ff */
[----:B------:R-:W-:Y:S01]  /*b380*/  @P3 FMUL R14, R14, 0.25 ;  /* 0x3e8000000e0e3820 */ /* 0x000fe20000400000 */
[----:B------:R-:W-:Y:S01]  /*b390*/  MOV R44, R85 ;  /* 0x00000055002c7202 */ /* 0x000fe20000000f00 */
[----:B------:R-:W-:Y:S01]  /*b3a0*/  @P3 FMUL R97, R97, 0.25 ;  /* 0x3e80000061613820 */ /* 0x000fe20000400000 */
[C---:B------:R-:W-:Y:S01]  /*b3b0*/  LEA R56, R7.reuse, R38, 0x2 ;  /* 0x0000002607387211 */ /* 0x040fe200078e10ff */
[----:B------:R-:W-:Y:S01]  /*b3c0*/  @P3 FMUL R96, R96, 0.25 ;  /* 0x3e80000060603820 */ /* 0x000fe20000400000 */
[----:B------:R-:W-:Y:S01]  /*b3d0*/  MOV R40, R57 ;  /* 0x0000003900287202 */ /* 0x000fe20000000f00 */
[----:B0-----:R-:W-:Y:S01]  /*b3e0*/  FMUL R128, R8, R29 ;  /* 0x0000001d08807220 */ /* 0x001fe20000400000 */
[----:B------:R-:W-:Y:S01]  /*b3f0*/  LEA R58, R7, R56, 0x2 ;  /* 0x00000038073a7211 */ /* 0x000fe200078e10ff */
[C---:B------:R-:W-:Y:S01]  /*b400*/  FMUL R29, R176.reuse, 8388608 ;  /* 0x4b000000b01d7820 */ /* 0x040fe20000400000 */
[----:B------:R-:W-:Y:S01]  /*b410*/  MOV R20, R104 ;  /* 0x0000006800147202 */ /* 0x000fe20000000f00 */
[----:B------:R-:W-:Y:S01]  /*b420*/  @P3 FMUL R105, R105, 0.25 ;  /* 0x3e80000069693820 */ /* 0x000fe20000400000 */
[----:B------:R-:W-:Y:S01]  /*b430*/  FSETP.GEU.AND P4, PT, R176, 1.175494350822287508e-38, PT ;  /* 0x00800000b000780b */ /* 0x000fe20003f8e000 */
[----:B------:R-:W-:-:S02]  /*b440*/  IMAD R72, R7, 0x4, R58 ;  /* 0x0000000407487824 */ /* 0x000fc400078e023a */
[----:B------:R-:W-:Y:S01]  /*b450*/  @P3 FMUL R40, R40, 0.25 ;  /* 0x3e80000028283820 */ /* 0x000fe20000400000 */
[----:B------:R-:W-:Y:S01]  /*b460*/  @P3 FMUL R20, R20, 0.25 ;  /* 0x3e80000014143820 */ /* 0x000fe20000400000 */
[----:B------:R-:W-:Y:S01]  /*b470*/  FSEL R29, R29, R176, !P4 ;  /* 0x000000b01d1d7208 */ /* 0x000fe20006000000 */
        /* <DEDUP_REMOVED lines=10> */
[----:B------:R-:W-:Y:S01]  /*b520*/  FSETP.GT.AND P1, PT, |R181|, 8.50705917302346158658e+37, PT ;  /* 0x7e800000b500780b */ /* 0x000fe20003f24200 */
[----:B------:R-:W-:Y:S01]  /*b530*/  @!P5 FMUL R14, R14, 16777216 ;  /* 0x4b8000000e0ed820 */ /* 0x000fe20000400000 */
[----:B------:R-:W-:Y:S01]  /*b540*/  MOV R138, R68 ;  /* 0x00000044008a7202 */ /* 0x000fe20000000f00 */
[----:B------:R-:W-:Y:S01]  /*b550*/  @!P5 FMUL R92, R92, 16777216 ;  /* 0x4b8000005c5cd820 */ /* 0x000fe20000400000 */
[----:B------:R-:W-:Y:S01]  /*b560*/  LEA R68, R7, R72, 0x2 ;  /* 0x0000004807447211 */ /* 0x000fe200078e10ff */
[----:B------:R-:W-:Y:S01]  /*b570*/  @!P5 FMUL R97, R97, 16777216 ;  /* 0x4b8000006161d820 */ /* 0x000fe20000400000 */
        /* <DEDUP_REMOVED lines=14> */
[C---:B------:R-:W-:Y:S01]  /*b660*/  FSETP.GEU.AND P5, PT, |R181|.reuse, 1.175494350822287508e-38, PT ;  /* 0x00800000b500780b */ /* 0x040fe20003fae200 */
[C---:B------:R-:W-:Y:S01]  /*b670*/  FMUL R15, R8.reuse, R95 ;  /* 0x0000005f080f7220 */ /* 0x040fe20000400000 */
[----:B------:R-:W-:Y:S01]  /*b680*/  MOV R47, R79 ;  /* 0x0000004f002f7202 */ /* 0x000fe20000000f00 */
[C---:B------:R-:W-:Y:S01]  /*b690*/  FMUL R27, R8.reuse, R94 ;  /* 0x0000005e081b7220 */ /* 0x040fe20000400000 */
[----:B------:R-:W-:Y:S01]  /*b6a0*/  MOV R19, R83 ;  /* 0x0000005300137202 */ /* 0x000fe20000000f00 */
[C---:B------:R-:W-:Y:S01]  /*b6b0*/  FMUL R114, R8.reuse, R99 ;  /* 0x0000006308727220 */ /* 0x040fe20000400000 */
[----:B------:R-:W-:Y:S01]  /*b6c0*/  MOV R93, R50 ;  /* 0x00000032005d7202 */ /* 0x000fe20000000f00 */
[C---:B------:R-:W-:Y:S01]  /*b6d0*/  FMUL R98, R8.reuse, R98 ;  /* 0x0000006208627220 */ /* 0x040fe20000400000 */
[----:B------:R-:W-:Y:S01]  /*b6e0*/  MOV R136, R69 ;  /* 0x0000004500887202 */ /* 0x000fe20000000f00 */
        /* <DEDUP_REMOVED lines=11> */
[----:B------:R-:W-:Y:S01]  /*b7a0*/  IMAD.MOV.U32 R69, RZ, RZ, R70 ;  /* 0x000000ffff457224 */ /* 0x000fe200078e0046 */
[----:B------:R-:W-:Y:S01]  /*b7b0*/  FSEL R33, RZ, -23, P4 ;  /* 0xc1b80000ff217808 */ /* 0x000fe20002000000 */
[----:B------:R-:W-:Y:S01]  /*b7c0*/  FMUL R50, R181, 8388608 ;  /* 0x4b000000b5327820 */ /* 0x000fe20000400000 */
[----:B------:R-:W-:Y:S01]  /*b7d0*/  IADD3 R8, PT, PT, R29, -0x3f3504f3, RZ ;  /* 0xc0cafb0d1d087810 */ /* 0x000fe20007ffe0ff */
[----:B------:R-:W-:Y:S01]  /*b7e0*/  IMAD R70, R7, 0x4, R68 ;  /* 0x0000000407467824 */ /* 0x000fe200078e0244 */
[----:B------:R-:W-:Y:S01]  /*b7f0*/  FSETP.GEU.AND P4, PT, R181, 1.175494350822287508e-38, PT ;  /* 0x00800000b500780b */ /* 0x000fe20003f8e000 */
[----:B------:R-:W-:Y:S01]  /*b800*/  IMAD.MOV.U32 R37, RZ, RZ, R82 ;  /* 0x000000ffff257224 */ /* 0x000fe200078e0052 */
[----:B------:R-:W-:Y:S01]  /*b810*/  LOP3.LUT R16, R8, 0xff800000, RZ, 0xc0, !PT ;  /* 0xff80000008107812 */ /* 0x000fe200078ec0ff */
[----:B------:R-:W-:Y:S01]  /*b820*/  IMAD R74, R7, 0x4, R70 ;  /* 0x00000004074a7824 */ /* 0x000fe200078e0246 */
[----:B------:R-:W-:Y:S01]  /*b830*/  FSEL R50, R50, R181, !P4 ;  /* 0x000000b532327208 */ /* 0x000fe20006000000 */
[----:B------:R-:W-:Y:S01]  /*b840*/  @P1 FMUL R181, R181, 0.25 ;  /* 0x3e800000b5b51820 */ /* 0x000fe20000400000 */
[----:B------:R-:W-:Y:S01]  /*b850*/  MOV R142, R48 ;  /* 0x00000030008e7202 */ /* 0x000fe20000000f00 */
[----:B------:R-:W-:Y:S01]  /*b860*/  IMAD.MOV.U32 R13, RZ, RZ, R62 ;  /* 0x000000ffff0d7224 */ /* 0x000fe200078e003e */
[----:B------:R-:W-:Y:S01]  /*b870*/  MOV R112, R100 ;  /* 0x0000006400707202 */ /* 0x000fe20000000f00 */
[----:B------:R-:W-:Y:S01]  /*b880*/  @!P5 FMUL R181, R181, 16777216 ;  /* 0x4b800000b5b5d820 */ /* 0x000fe20000400000 */
[----:B------:R-:W-:Y:S01]  /*b890*/  LOP3.LUT R48, R10, 0x18, RZ, 0xc0, !PT ;  /* 0x000000180a307812 */ /* 0x000fe200078ec0ff */
[----:B------:R-:W-:Y:S01]  /*b8a0*/  @P1 FMUL R67, R67, 0.25 ;  /* 0x3e80000043431820 */ /* 0x000fe20000400000 */
[----:B------:R-:W-:Y:S01]  /*b8b0*/  MOV R100, R53 ;  /* 0x0000003500647202 */ /* 0x000fe20000000f00 */
[----:B------:R-:W-:Y:S01]  /*b8c0*/  @P1 FMUL R66, R66, 0.25 ;  /* 0x3e80000042421820 */ /* 0x000fe20000400000 */
[----:B------:R-:W-:Y:S01]  /*b8d0*/  I2FP.F32.S32 R8, R16 ;  /* 0x0000001000087245 */ /* 0x000fe20000201400 */
[----:B------:R-:W-:Y:S01]  /*b8e0*/  @P1 FMUL R63, R63, 0.25 ;  /* 0x3e8000003f3f1820 */ /* 0x000fe20000400000 */
[----:B------:R-:W-:Y:S01]  /*b8f0*/  MOV R91, R51 ;  /* 0x00000033005b7202 */ /* 0x000fe20000000f00 */
[----:B------:R-:W-:Y:S01]  /*b900*/  @P1 FMUL R13, R13, 0.25 ;  /* 0x3e8000000d0d1820 */ /* 0x000fe20000400000 */
[----:B------:R-:W-:Y:S01]  /*b910*/  MOV R134, R76 ;  /* 0x0000004c00867202 */ /* 0x000fe20000000f00 */
[----:B------:R-:W-:Y:S01]  /*b920*/  FFMA.FTZ R33, R8, 1.1920928955078125e-07, R33 ;  /* 0x3400000008217823 */ /* 0x000fe20000010021 */
[----:B------:R-:W-:Y:S01]  /*b930*/  MOV R57, R78 ;  /* 0x0000004e00397202 */ /* 0x000fe20000000f00 */
[----:B------:R-:W-:Y:S01]  /*b940*/  @P1 FMUL R55, R55, 0.25 ;  /* 0x3e80000037371820 */ /* 0x000fe20000400000 */
[----:B------:R-:W-:Y:S01]  /*b950*/  MOV R41, R102 ;  /* 0x0000006600297202 */ /* 0x000fe20000000f00 */
[----:B------:R-:W-:Y:S01]  /*b960*/  @P1 FMUL R19, R19, 0.25 ;  /* 0x3e80000013131820 */ /* 0x000fe20000400000 */
[----:B------:R-:W-:Y:S01]  /*b970*/  MOV R53, R54 ;  /* 0x0000003600357202 */ /* 0x000fe20000000f00 */
[----:B------:R-:W-:Y:S01]  /*b980*/  @P1 FMUL R37, R37, 0.25 ;  /* 0x3e80000025251820 */ /* 0x000fe20000400000 */
[----:B------:R-:W-:Y:S01]  /*b990*/  LEA R76, R7, R74, 0x2 ;  /* 0x0000004a074c7211 */ /* 0x000fe200078e10ff */
[----:B------:R-:W-:Y:S01]  /*b9a0*/  @P1 FMUL R103, R103, 0.25 ;  /* 0x3e80000067671820 */ /* 0x000fe20000400000 */
[----:B------:R-:W-:Y:S01]  /*b9b0*/  FSEL R35, RZ, -23, P2 ;  /* 0xc1b80000ff237808 */ /* 0x000fe20001000000 */
[----:B------:R-:W-:Y:S01]  /*b9c0*/  @P1 FMUL R53, R53, 0.25 ;  /* 0x3e80000035351820 */ /* 0x000fe20000400000 */
[----:B------:R-:W-:Y:S01]  /*b9d0*/  LEA R130, R48, R9, 0x9 ;  /* 0x0000000930827211 */ /* 0x000fe200078e48ff */
[----:B------:R-:W-:Y:S01]  /*b9e0*/  @P1 FMUL R41, R41, 0.25 ;  /* 0x3e80000029291820 */ /* 0x000fe20000400000 */
[----:B------:R-:W-:Y:S01]  /*b9f0*/  FSETP.GT.AND P2, PT, |R180|, 8.50705917302346158658e+37, PT ;  /* 0x7e800000b400780b */ /* 0x000fe20003f44200 */
[----:B------:R-:W-:Y:S01]  /*ba00*/  @P1 FMUL R47, R47, 0.25 ;  /* 0x3e8000002f2f1820 */ /* 0x000fe20000400000 */
[----:B------:R-:W-:Y:S01]  /*ba10*/  LEA.HI R48, R48, R11, RZ, 0x1f ;  /* 0x0000000b30307211 */ /* 0x000fe200078ff8ff */
[----:B------:R-:W-:Y:S01]  /*ba20*/  @P1 FMUL R57, R57, 0.25 ;  /* 0x3e80000039391820 */ /* 0x000fe20000400000 */
[----:B------:R-:W0:Y:S01]  /*ba30*/  MUFU.RCP R11, R176 ;  /* 0x000000b0000b7308 */ /* 0x000e220000001000 */
[----:B------:R-:W-:Y:S01]  /*ba40*/  @P1 FMUL R71, R71, 0.25 ;  /* 0x3e80000047471820 */ /* 0x000fe20000400000 */
[----:B------:R-:W-:Y:S01]  /*ba50*/  @P1 FMUL R69, R69, 0.25 ;  /* 0x3e80000045451820 */ /* 0x000fe20000400000 */
[----:B------:R-:W-:Y:S01]  /*ba60*/  @P1 FMUL R91, R91, 0.25 ;  /* 0x3e8000005b5b1820 */ /* 0x000fe20000400000 */
[----:B------:R-:W-:Y:S01]  /*ba70*/  @P1 FMUL R93, R93, 0.25 ;  /* 0x3e8000005d5d1820 */ /* 0x000fe20000400000 */
[C---:B------:R-:W-:Y:S01]  /*ba80*/  IMAD R78, R7.reuse, 0x4, R76 ;  /* 0x00000004074e7824 */ /* 0x040fe200078e024c */
[C---:B------:R-:W-:Y:S01]  /*ba90*/  FSETP.GEU.AND P1, PT, |R180|.reuse, 1.175494350822287508e-38, PT ;  /* 0x00800000b400780b */ /* 0x040fe20003f2e200 */
[C---:B------:R-:W-:Y:S01]  /*baa0*/  FMUL R31, R180.reuse, 8388608 ;  /* 0x4b000000b41f7820 */ /* 0x040fe20000400000 */
[----:B------:R-:W1:Y:S01]  /*bab0*/  MUFU.RCP R8, R181 ;  /* 0x000000b500087308 */ /* 0x000e620000001000 */
[----:B------:R-:W-:Y:S01]  /*bac0*/  MOV R110, R80 ;  /* 0x00000050006e7202 */ /* 0x000fe20000000f00 */
[----:B------:R-:W-:Y:S01]  /*bad0*/  IMAD R80, R7, 0x4, R78 ;  /* 0x0000000407507824 */ /* 0x000fe200078e024e */
[----:B------:R-:W-:Y:S01]  /*bae0*/  FSETP.GEU.AND P3, PT, R180, 1.175494350822287508e-38, PT ;  /* 0x00800000b400780b */ /* 0x000fe20003f6e000 */
[----:B------:R-:W-:Y:S01]  /*baf0*/  @!P5 FMUL R13, R13, 16777216 ;  /* 0x4b8000000d0dd820 */ /* 0x000fe20000400000 */
[----:B------:R-:W-:Y:S01]  /*bb00*/  MOV R90, R60 ;  /* 0x0000003c005a7202 */ /* 0x000fe20000000f00 */
[----:B------:R-:W-:Y:S01]  /*bb10*/  VIADD R9, R6, 0xc0cafb0d ;  /* 0xc0cafb0d06097836 */ /* 0x000fe20000000000 */
[----:B------:R-:W-:Y:S01]  /*bb20*/  FSEL R31, R31, R180, !P3 ;  /* 0x000000b41f1f7208 */ /* 0x000fe20005800000 */
[----:B------:R-:W-:Y:S01]  /*bb30*/  @P2 FMUL R180, R180, 0.25 ;  /* 0x3e800000b4b42820 */ /* 0x000fe20000400000 */
[----:B------:R-:W-:Y:S01]  /*bb40*/  LEA R54, R7, R80, 0x2 ;  /* 0x0000005007367211 */ /* 0x000fe200078e10ff */
[----:B0-----:R-:W-:Y:S01]  /*bb50*/  FMUL R82, R11, R46 ;  /* 0x0000002e0b527220 */ /* 0x001fe20000400000 */
[----:B------:R-:W-:Y:S01]  /*bb60*/  MOV R84, R61 ;  /* 0x0000003d00547202 */ /* 0x000fe20000000f00 */
[----:B------:R-:W-:Y:S01]  /*bb70*/  @!P1 FMUL R180, R180, 16777216 ;  /* 0x4b800000b4b49820 */ /* 0x000fe20000400000 */
[----:B------:R-:W-:Y:S01]  /*bb80*/  LEA R62, R7, R54, 0x2 ;  /* 0x00000036073e7211 */ /* 0x000fe200078e10ff */
[----:B------:R-:W-:Y:S01]  /*bb90*/  IMAD.MOV.U32 R106, RZ, RZ, R52 ;  /* 0x000000ffff6a7224 */ /* 0x000fe200078e0034 */
[----:B------:R-:W-:Y:S01]  /*bba0*/  LOP3.LUT R39, R9, 0xff800000, RZ, 0xc0, !PT ;  /* 0xff80000009277812 */ /* 0x000fe200078ec0ff */
[----:B------:R-:W-:-:S02]  /*bbb0*/  VIADD R9, R31, 0xc0cafb0d ;  /* 0xc0cafb0d1f097836 */ /* 0x000fc40000000000 */
[----:B-1----:R-:W-:Y:S01]  /*bbc0*/  FMUL R46, R8, R13 ;  /* 0x0000000d082e7220 */ /* 0x002fe20000400000 */
[C---:B------:R-:W-:Y:S01]  /*bbd0*/  IMAD R60, R7.reuse, 0x4, R62 ;  /* 0x00000004073c7824 */ /* 0x040fe200078e023e */
[----:B------:R-:W0:Y:S01]  /*bbe0*/  MUFU.RCP R13, R180 ;  /* 0x000000b4000d7308 */ /* 0x000e220000001000 */
[----:B------:R-:W-:Y:S01]  /*bbf0*/  MOV R18, R64 ;  /* 0x0000004000127202 */ /* 0x000fe20000000f00 */
[----:B------:R-:W-:Y:S01]  /*bc00*/  @!P5 FMUL R66, R66, 16777216 ;  /* 0x4b8000004242d820 */ /* 0x000fe20000400000 */
[----:B------:R-:W-:Y:S01]  /*bc10*/  @P2 FMUL R84, R84, 0.25 ;  /* 0x3e80000054542820 */ /* 0x000fe20000400000 */
[----:B------:R-:W-:Y:S01]  /*bc20*/  LEA R52, R7, R60, 0x2 ;  /* 0x0000003c07347211 */ /* 0x000fe200078e10ff */
[----:B------:R-:W-:Y:S02]  /*bc30*/  IMAD.MOV.U32 R132, RZ, RZ, R77 ;  /* 0x000000ffff847224 */ /* 0x000fe400078e004d */
[----:B------:R-:W-:Y:S01]  /*bc40*/  @!P5 FMUL R67, R67, 16777216 ;  /* 0x4b8000004343d820 */ /* 0x000fe20000400000 */
[----:B------:R-:W-:Y:S01]  /*bc50*/  I2FP.F32.S32 R12, R39 ;  /* 0x00000027000c7245 */ /* 0x000fe20000201400 */
[----:B------:R-:W-:Y:S01]  /*bc60*/  FMUL R77, R11, R40 ;  /* 0x000000280b4d7220 */ /* 0x000fe20000400000 */
        /* <DEDUP_REMOVED lines=14> */
[----:B------:R-:W-:Y:S01]  /*bd50*/  MOV R108, R81 ;  /* 0x00000051006c7202 */ /* 0x000fe20000000f00 */
[----:B------:R-:W-:Y:S01]  /*bd60*/  FMUL R21, R11, R89 ;  /* 0x000000590b157220 */ /* 0x000fe20000400000 */
[----:B------:R-:W-:Y:S01]  /*bd70*/  LOP3.LUT R40, R9, 0xff800000, RZ, 0xc0, !PT ;  /* 0xff80000009287812 */ /* 0x000fe200078ec0ff */
[C---:B------:R-:W-:Y:S01]  /*bd80*/  FMUL R81, R11.reuse, R42 ;  /* 0x0000002a0b517220 */ /* 0x040fe20000400000 */
[----:B------:R-:W-:Y:S01]  /*bd90*/  FMUL R43, R8, R66 ;  /* 0x00000042082b7220 */ /* 0x000fe20000400000 */
[----:B------:R-:W-:Y:S01]  /*bda0*/  @!P1 FMUL R84, R84, 16777216 ;  /* 0x4b80000054549820 */ /* 0x000fe20000400000 */
[C---:B------:R-:W-:Y:S01]  /*bdb0*/  FMUL R17, R11.reuse, R96 ;  /* 0x000000600b117220 */ /* 0x040fe20000400000 */
[C---:B------:R-:W-:Y:S01]  /*bdc0*/  FMUL R87, R11.reuse, R116 ;  /* 0x000000740b577220 */ /* 0x040fe20000400000 */
[----:B------:R-:W-:Y:S01]  /*bdd0*/  FMUL R89, R11, R120 ;  /* 0x000000780b597220 */ /* 0x000fe20000400000 */
[C---:B------:R-:W-:Y:S01]  /*bde0*/  FMUL R42, R8.reuse, R67 ;  /* 0x00000043082a7220 */ /* 0x040fe20000400000 */
[----:B------:R-:W-:Y:S01]  /*bdf0*/  LEA R66, R7, R64, 0x2 ;  /* 0x0000004007427211 */ /* 0x000fe200078e10ff */
        /* <DEDUP_REMOVED lines=13> */
[----:B------:R-:W-:Y:S01]  /*bed0*/  FFMA.FTZ R35, R12, 1.1920928955078125e-07, R35 ;  /* 0x340000000c237823 */ /* 0x000fe20000010023 */
[----:B------:R-:W-:Y:S01]  /*bee0*/  FSEL R8, RZ, -23, P3 ;  /* 0xc1b80000ff087808 */ /* 0x000fe20001800000 */
[----:B0-----:R-:W-:Y:S01]  /*bef0*/  FMUL R47, R13, R84 ;  /* 0x000000540d2f7220 */ /* 0x001fe20000400000 */
[----:B------:R-:W-:Y:S01]  /*bf00*/  I2FP.F32.S32 R9, R40 ;  /* 0x0000002800097245 */ /* 0x000fe20000201400 */
[----:B------:R-:W-:Y:S01]  /*bf10*/  IMAD.MOV.U32 R140, RZ, RZ, R49 ;  /* 0x000000ffff8c7224 */ /* 0x000fe200078e0031 */
[----:B------:R-:W-:Y:S01]  /*bf20*/  IADD3 R12, PT, PT, R50, -0x3f3504f3, RZ ;  /* 0xc0cafb0d320c7810 */ /* 0x000fe20007ffe0ff */
[----:B------:R-:W-:Y:S01]  /*bf30*/  FMUL R23, R11, R14 ;  /* 0x0000000e0b177220 */ /* 0x000fe20000400000 */
[----:B------:R-:W-:Y:S01]  /*bf40*/  LEA R84, R7, R66, 0x2 ;  /* 0x0000004207547211 */ /* 0x000fe200078e10ff */
[----:B------:R-:W-:Y:S01]  /*bf50*/  FFMA.FTZ R117, R9, 1.1920928955078125e-07, R8 ;  /* 0x3400000009757823 */ /* 0x000fe20000010008 */
[----:B------:R-:W-:Y:S01]  /*bf60*/  LOP3.LUT R41, R12, 0xff800000, RZ, 0xc0, !PT ;  /* 0xff8000000c297812 */ /* 0x000fe200078ec0ff */
[C---:B------:R-:W-:Y:S01]  /*bf70*/  FMUL R14, R11.reuse, R92 ;  /* 0x0000005c0b0e7220 */ /* 0x040fe20000400000 */
[----:B------:R-:W-:Y:S01]  /*bf80*/  F2FP.F16.F32.PACK_AB R8, R82, R89 ;  /* 0x000000595208723e */ /* 0x000fe200000000ff */
[----:B------:R-:W-:Y:S01]  /*bf90*/  FMUL R49, R11, R20 ;  /* 0x000000140b317220 */ /* 0x000fe20000400000 */
[----:B------:R-:W-:-:S02]  /*bfa0*/  IMAD R82, R7, 0x4, R84 ;  /* 0x0000000407527824 */ /* 0x000fc400078e0254 */
[C---:B------:R-:W-:Y:S01]  /*bfb0*/  FMUL R102, R11.reuse, R97 ;  /* 0x000000610b667220 */ /* 0x040fe20000400000 */
[C---:B------:R-:W-:Y:S01]  /*bfc0*/  FMUL R22, R11.reuse, R105 ;  /* 0x000000690b167220 */ /* 0x040fe20000400000 */
[C---:B------:R-:W-:Y:S01]  /*bfd0*/  FMUL R88, R11.reuse, R88 ;  /* 0x000000580b587220 */ /* 0x040fe20000400000 */
[C---:B------:R-:W-:Y:S01]  /*bfe0*/  FMUL R92, R11.reuse, R44 ;  /* 0x0000002c0b5c7220 */ /* 0x040fe20000400000 */
[C---:B------:R-:W-:Y:S01]  /*bff0*/  FMUL R126, R11.reuse, R126 ;  /* 0x0000007e0b7e7220 */ /* 0x040fe20000400000 */
[----:B------:R-:W-:Y:S01]  /*c000*/  FMUL R20, R11, R109 ;  /* 0x0000006d0b147220 */ /* 0x000fe20000400000 */
[----:B------:R-:W-:Y:S01]  /*c010*/  FSEL R11, RZ, -23, P4 ;  /* 0xc1b80000ff0b7808 */ /* 0x000fe20002000000 */
[----:B------:R-:W-:Y:S01]  /*c020*/  @P2 FMUL R18, R18, 0.25 ;  /* 0x3e80000012122820 */ /* 0x000fe20000400000 */
[----:B------:R-:W-:Y:S01]  /*c030*/  I2FP.F32.S32 R12, R41 ;  /* 0x00000029000c7245 */ /* 0x000fe20000201400 */
[----:B------:R-:W-:Y:S01]  /*c040*/  @P2 FMUL R106, R106, 0.25 ;  /* 0x3e8000006a6a2820 */ /* 0x000fe20000400000 */
[----:B------:R-:W-:Y:S01]  /*c050*/  F2FP.F16.F32.PACK_AB R25, R25, R86 ;  /* 0x000000561919723e */ /* 0x000fe200000000ff */
[----:B------:R-:W-:Y:S01]  /*c060*/  @P2 FMUL R138, R138, 0.25 ;  /* 0x3e8000008a8a2820 */ /* 0x000fe20000400000 */
[----:B------:R-:W-:Y:S01]  /*c070*/  LEA R86, R7, R82, 0x2 ;  /* 0x0000005207567211 */ /* 0x000fe200078e10ff */
[----:B------:R-:W-:Y:S01]  /*c080*/  FFMA.FTZ R119, R12, 1.1920928955078125e-07, R11 ;  /* 0x340000000c777823 */ /* 0x000fe2000001000b */
[----:B------:R-:W-:Y:S01]  /*c090*/  SHF.L.U32 R11, R10, 0x2, RZ ;  /* 0x000000020a0b7819 */ /* 0x000fe200000006ff */
[----:B------:R-:W-:Y:S01]  /*c0a0*/  @P2 FMUL R142, R142, 0.25 ;  /* 0x3e8000008e8e2820 */ /* 0x000fe20000400000 */
[----:B------:R-:W-:Y:S01]  /*c0b0*/  F2FP.F16.F32.PACK_AB R10, R49, R88 ;  /* 0x00000058310a723e */ /* 0x000fe200000000ff */
[----:B------:R-:W-:Y:S01]  /*c0c0*/  IMAD R88, R7, 0x4, R86 ;  /* 0x0000000407587824 */ /* 0x000fe200078e0256 */
[----:B------:R-:W-:Y:S01]  /*c0d0*/  F2FP.F16.F32.PACK_AB R21, R21, R92 ;  /* 0x0000005c1515723e */ /* 0x000fe200000000ff */
[----:B------:R-:W-:Y:S01]  /*c0e0*/  @!P1 FMUL R18, R18, 16777216 ;  /* 0x4b80000012129820 */ /* 0x000fe20000400000 */
[----:B------:R-:W-:Y:S01]  /*c0f0*/  F2FP.F16.F32.PACK_AB R27, R27, R98 ;  /* 0x000000621b1b723e */ /* 0x000fe200000000ff */
[----:B------:R-:W-:Y:S01]  /*c100*/  @P2 FMUL R100, R100, 0.25 ;  /* 0x3e80000064642820 */ /* 0x000fe20000400000 */
[----:B------:R-:W-:Y:S01]  /*c110*/  LEA R92, R7, R88, 0x2 ;  /* 0x00000058075c7211 */ /* 0x000fe200078e10ff */
[----:B------:R-:W-:Y:S01]  /*c120*/  @!P1 FMUL R106, R106, 16777216 ;  /* 0x4b8000006a6a9820 */ /* 0x000fe20000400000 */
[----:B------:R-:W-:Y:S01]  /*c130*/  F2FP.F16.F32.PACK_AB R23, R23, R102 ;  /* 0x000000661717723e */ /* 0x000fe200000000ff */
[----:B------:R-:W-:Y:S01]  /*c140*/  @P2 FMUL R108, R108, 0.25 ;  /* 0x3e8000006c6c2820 */ /* 0x000fe20000400000 */
[C---:B------:R-:W-:Y:S01]  /*c150*/  LEA R98, R7.reuse, R92, 0x2 ;  /* 0x0000005c07627211 */ /* 0x040fe200078e10ff */
[----:B------:R-:W-:Y:S01]  /*c160*/  @!P1 FMUL R138, R138, 16777216 ;  /* 0x4b8000008a8a9820 */ /* 0x000fe20000400000 */
[----:B------:R-:W-:Y:S01]  /*c170*/  @!P1 FMUL R142, R142, 16777216 ;  /* 0x4b8000008e8e9820 */ /* 0x000fe20000400000 */
[----:B------:R-:W-:Y:S01]  /*c180*/  @P2 FMUL R136, R136, 0.25 ;  /* 0x3e80000088882820 */ /* 0x000fe20000400000 */
[----:B------:R-:W-:Y:S01]  /*c190*/  @P2 FMUL R140, R140, 0.25 ;  /* 0x3e8000008c8c2820 */ /* 0x000fe20000400000 */
[----:B------:R-:W-:-:S02]  /*c1a0*/  IMAD R102, R7, 0x4, R98 ;  /* 0x0000000407667824 */ /* 0x000fc400078e0262 */
[----:B------:R-:W-:Y:S01]  /*c1b0*/  FMUL R19, R13, R18 ;  /* 0x000000120d137220 */ /* 0x000fe20000400000 */
[----:B------:R-:W-:Y:S01]  /*c1c0*/  LOP3.LUT R49, R11, 0x70, RZ, 0xc0, !PT ;  /* 0x000000700b317812 */ /* 0x000fe200078ec0ff */
[----:B------:R-:W-:Y:S01]  /*c1d0*/  @!P1 FMUL R100, R100, 16777216 ;  /* 0x4b80000064649820 */ /* 0x000fe20000400000 */
[C---:B------:R-:W-:Y:S01]  /*c1e0*/  FMUL R18, R13.reuse, R106 ;  /* 0x0000006a0d127220 */ /* 0x040fe20000400000 */
[----:B------:R-:W-:Y:S01]  /*c1f0*/  F2FP.F16.F32.PACK_AB R11, R14, R17 ;  /* 0x000000110e0b723e */ /* 0x000fe200000000ff */
[----:B------:R-:W-:Y:S01]  /*c200*/  @!P1 FMUL R108, R108, 16777216 ;  /* 0x4b8000006c6c9820 */ /* 0x000fe20000400000 */
[C---:B------:R-:W-:Y:S01]  /*c210*/  FMUL R37, R13.reuse, R138 ;  /* 0x0000008a0d257220 */ /* 0x040fe20000400000 */
[----:B------:R-:W-:Y:S01]  /*c220*/  FMUL R106, R13, R142 ;  /* 0x0000008e0d6a7220 */ /* 0x000fe20000400000 */
[----:B------:R-:W-:Y:S01]  /*c230*/  F2FP.F16.F32.PACK_AB R14, R73, R104 ;  /* 0x00000068490e723e */ /* 0x000fe200000000ff */
[----:B------:R-:W-:Y:S01]  /*c240*/  @P2 FMUL R110, R110, 0.25 ;  /* 0x3e8000006e6e2820 */ /* 0x000fe20000400000 */
[----:B------:R-:W-:Y:S01]  /*c250*/  @!P1 FMUL R136, R136, 16777216 ;  /* 0x4b80000088889820 */ /* 0x000fe20000400000 */
[----:B------:R-:W-:Y:S01]  /*c260*/  @!P1 FMUL R140, R140, 16777216 ;  /* 0x4b8000008c8c9820 */ /* 0x000fe20000400000 */
[----:B------:R-:W-:Y:S01]  /*c270*/  LEA R104, R7, R102, 0x2 ;  /* 0x0000006607687211 */ /* 0x000fe200078e10ff */
[----:B------:R-:W-:Y:S01]  /*c280*/  @P2 FMUL R101, R101, 0.25 ;  /* 0x3e80000065652820 */ /* 0x000fe20000400000 */
[----:B------:R-:W-:Y:S01]  /*c290*/  @P2 FMUL R132, R132, 0.25 ;  /* 0x3e80000084842820 */ /* 0x000fe20000400000 */
[C---:B------:R-:W-:Y:S01]  /*c2a0*/  FMUL R55, R13.reuse, R100 ;  /* 0x000000640d377220 */ /* 0x040fe20000400000 */
[----:B------:R-:W-:Y:S01]  /*c2b0*/  FMUL R100, R13, R108 ;  /* 0x0000006c0d647220 */ /* 0x000fe20000400000 */
[----:B------:R-:W-:Y:S01]  /*c2c0*/  F2FP.F16.F32.PACK_AB R20, R20, R87 ;  /* 0x000000571414723e */ /* 0x000fe200000000ff */
[----:B------:R-:W-:Y:S01]  /*c2d0*/  @P2 FMUL R65, R65, 0.25 ;  /* 0x3e80000041412820 */ /* 0x000fe20000400000 */
[----:B------:R-:W-:Y:S01]  /*c2e0*/  F2FP.F16.F32.PACK_AB R22, R22, R77 ;  /* 0x0000004d1616723e */ /* 0x000fe200000000ff */
[----:B------:R-:W-:Y:S01]  /*c2f0*/  @!P1 FMUL R110, R110, 16777216 ;  /* 0x4b8000006e6e9820 */ /* 0x000fe20000400000 */
[----:B------:R-:W-:Y:S01]  /*c300*/  LOP3.LUT R130, R130, R49, RZ, 0x3c, !PT ;  /* 0x0000003182827212 */ /* 0x000fe200078e3cff */
[----:B------:R-:W-:Y:S01]  /*c310*/  BAR.SYNC.DEFER_BLOCKING 0x0 ;  /* 0x0000000000007b1d */ /* 0x000fe20000010000 */
[----:B------:R-:W-:Y:S01]  /*c320*/  IADD3 R17, PT, PT, R29, -R16, RZ ;  /* 0x800000101d117210 */ /* 0x000fe20007ffe0ff */
[C---:B------:R-:W-:Y:S01]  /*c330*/  FMUL R71, R13.reuse, R136 ;  /* 0x000000880d477220 */ /* 0x040fe20000400000 */
[----:B------:R-:W-:Y:S01]  /*c340*/  FMUL R108, R13, R140 ;  /* 0x0000008c0d6c7220 */ /* 0x000fe20000400000 */
[----:B------:R-:W-:Y:S01]  /*c350*/  F2FP.F16.F32.PACK_AB R16, R37, R106 ;  /* 0x0000006a2510723e */ /* 0x000fe200000000ff */
[----:B------:R-:W-:Y:S01]  /*c360*/  @P2 FMUL R112, R112, 0.25 ;  /* 0x3e80000070702820 */ /* 0x000fe20000400000 */
[----:B------:R-:W-:Y:S01]  /*c370*/  @!P1 FMUL R101, R101, 16777216 ;  /* 0x4b80000065659820 */ /* 0x000fe20000400000 */
[----:B------:R-:W-:Y:S01]  /*c380*/  @!P1 FMUL R132, R132, 16777216 ;  /* 0x4b80000084849820 */ /* 0x000fe20000400000 */
[----:B------:R-:W-:-:S02]  /*c390*/  IMAD R106, R7, 0x4, R104 ;  /* 0x00000004076a7824 */ /* 0x000fc400078e0268 */
[----:B------:R-:W-:Y:S01]  /*c3a0*/  @P2 FMUL R134, R134, 0.25 ;  /* 0x3e80000086862820 */ /* 0x000fe20000400000 */
[----:B------:R-:W-:Y:S01]  /*c3b0*/  @!P1 FMUL R65, R65, 16777216 ;  /* 0x4b80000041419820 */ /* 0x000fe20000400000 */
[C---:B------:R-:W-:Y:S01]  /*c3c0*/  FMUL R57, R13.reuse, R110 ;  /* 0x0000006e0d397220 */ /* 0x040fe20000400000 */
[----:B------:R-:W-:Y:S01]  /*c3d0*/  @!P1 FMUL R112, R112, 16777216 ;  /* 0x4b80000070709820 */ /* 0x000fe20000400000 */
[C---:B------:R-:W-:Y:S01]  /*c3e0*/  FMUL R63, R13.reuse, R101 ;  /* 0x000000650d3f7220 */ /* 0x040fe20000400000 */
[C---:B------:R-:W-:Y:S01]  /*c3f0*/  FMUL R110, R13.reuse, R132 ;  /* 0x000000840d6e7220 */ /* 0x040fe20000400000 */
[----:B------:R-:W-:Y:S01]  /*c400*/  @!P1 FMUL R134, R134, 16777216 ;  /* 0x4b80000086869820 */ /* 0x000fe20000400000 */
[C---:B------:R-:W-:Y:S01]  /*c410*/  FMUL R44, R13.reuse, R65 ;  /* 0x000000410d2c7220 */ /* 0x040fe20000400000 */
[----:B------:R-:W-:Y:S01]  /*c420*/  FMUL R65, R13, R112 ;  /* 0x000000700d417220 */ /* 0x000fe20000400000 */
[----:B------:R-:W-:Y:S01]  /*c430*/  FADD R37, R17, -1 ;  /* 0xbf80000011257421 */ /* 0x000fe20000000000 */
[----:B------:R-:W-:Y:S01]  /*c440*/  FMUL R112, R13, R134 ;  /* 0x000000860d707220 */ /* 0x000fe20000400000 */
[----:B------:R-:W-:Y:S01]  /*c450*/  @P2 FMUL R90, R90, 0.25 ;  /* 0x3e8000005a5a2820 */ /* 0x000fe20000400000 */
[----:B------:R-:W-:Y:S01]  /*c460*/  F2FP.F16.F32.PACK_AB R15, R15, R114 ;  /* 0x000000720f0f723e */ /* 0x000fe200000000ff */
[----:B------:R-:W-:Y:S01]  /*c470*/  IMAD.IADD R39, R6, 0x1, -R39 ;  /* 0x0000000106277824 */ /* 0x000fe200078e0a27 */
[----:B------:R-:W-:Y:S01]  /*c480*/  F2FP.F16.F32.PACK_AB R24, R24, R85 ;  /* 0x000000551818723e */ /* 0x000fe200000000ff */
[----:B------:R0:W-:Y:S01]  /*c490*/  STS.128 [R130+UR6+0x200], R20 ;  /* 0x0002001482007988 */ /* 0x0001e20008000c06 */
[----:B------:R-:W-:Y:S01]  /*c4a0*/  F2FP.F16.F32.PACK_AB R17, R65, R112 ;  /* 0x000000704111723e */ /* 0x000fe200000000ff */
[----:B------:R-:W-:Y:S01]  /*c4b0*/  @!P1 FMUL R90, R90, 16777216 ;  /* 0x4b8000005a5a9820 */ /* 0x000fe20000400000 */
[----:B------:R-:W-:Y:S01]  /*c4c0*/  F2FP.F16.F32.PACK_AB R26, R26, R75 ;  /* 0x0000004b1a1a723e */ /* 0x000fe200000000ff */
[----:B------:R-:W-:Y:S01]  /*c4d0*/  FADD R39, R39, -1 ;  /* 0xbf80000027277421 */ /* 0x000fe20000000000 */
[----:B------:R-:W-:Y:S01]  /*c4e0*/  F2FP.F16.F32.PACK_AB R9, R81, R126 ;  /* 0x0000007e5109723e */ /* 0x000fe200000000ff */
[----:B------:R-:W-:Y:S01]  /*c4f0*/  FMUL R90, R13, R90 ;  /* 0x0000005a0d5a7220 */ /* 0x000fe20000400000 */
[----:B------:R-:W-:Y:S01]  /*c500*/  F2FP.F16.F32.PACK_AB R13, R79, R118 ;  /* 0x000000764f0d723e */ /* 0x000fe200000000ff */
[----:B------:R1:W-:Y:S01]  /*c510*/  STS.128 [R130+UR6+0x80], R24 ;  /* 0x0000801882007988 */ /* 0x0003e20008000c06 */
[----:B------:R-:W-:Y:S01]  /*c520*/  F2FP.F16.F32.PACK_AB R12, R83, R128 ;  /* 0x00000080530c723e */ /* 0x000fe200000000ff */
[----:B------:R-:W2:Y:S01]  /*c530*/  LDCU.64 UR4, c[0x0][0x3e0] ;  /* 0x00007c00ff0477ac */ /* 0x000ea20008000a00 */
[----:B------:R-:W-:Y:S01]  /*c540*/  MOV R128, 0x3dc6b27f ;  /* 0x3dc6b27f00807802 */ /* 0x000fe20000000f00 */
[----:B------:R3:W-:Y:S01]  /*c550*/  STS.128 [R130+UR6], R8 ;  /* 0x0000000882007988 */ /* 0x0007e20008000c06 */
[----:B------:R-:W-:-:S02]  /*c560*/  F2FP.F16.F32.PACK_AB R18, R18, R57 ;  /* 0x000000391212723e */ /* 0x000fc400000000ff */
[----:B------:R-:W-:Y:S01]  /*c570*/  F2FP.F16.F32.PACK_AB R19, R19, R90 ;  /* 0x0000005a1313723e */ /* 0x000fe200000000ff */
[----:B------:R4:W-:Y:S01]  /*c580*/  STS.128 [R130+UR6+0x280], R12 ;  /* 0x0002800c82007988 */ /* 0x0009e20008000c06 */
[----:B0-----:R-:W-:Y:S02]  /*c590*/  F2FP.F16.F32.PACK_AB R20, R71, R108 ;  /* 0x0000006c4714723e */ /* 0x001fe400000000ff */
[----:B------:R-:W-:Y:S01]  /*c5a0*/  LEA R108, R7, R106, 0x2 ;  /* 0x0000006a076c7211 */ /* 0x000fe200078e10ff */
[----:B------:R0:W-:Y:S01]  /*c5b0*/  STS.128 [R130+UR6+0x100], R16 ;  /* 0x0001001082007988 */ /* 0x0001e20008000c06 */
[----:B------:R-:W-:Y:S02]  /*c5c0*/  F2FP.F16.F32.PACK_AB R21, R63, R110 ;  /* 0x0000006e3f15723e */ /* 0x000fe400000000ff */
[----:B------:R-:W-:Y:S01]  /*c5d0*/  F2FP.F16.F32.PACK_AB R22, R55, R100 ;  /* 0x000000643716723e */ /* 0x000fe200000000ff */
[----:B------:R-:W-:Y:S01]  /*c5e0*/  IMAD R110, R7, 0x4, R108 ;  /* 0x00000004076e7824 */ /* 0x000fe200078e026c */
[----:B-1----:R-:W-:-:S02]  /*c5f0*/  F2FP.F16.F32.PACK_AB R24, R69, R124 ;  /* 0x0000007c4518723e */ /* 0x002fc400000000ff */
[----:B------:R-:W-:Y:S01]  /*c600*/  F2FP.F16.F32.PACK_AB R23, R44, R47 ;  /* 0x0000002f2c17723e */ /* 0x000fe200000000ff */
[----:B---3--:R-:W-:Y:S01]  /*c610*/  FFMA.FTZ R8, R37, R128, -0.16845393180847167969 ;  /* 0xbe2c7f3025087423 */ /* 0x008fe20000010080 */
[----:B------:R-:W-:Y:S01]  /*c620*/  LEA R112, R7, R110, 0x2 ;  /* 0x0000006e07707211 */ /* 0x000fe200078e10ff */
[----:B--2---:R-:W-:Y:S01]  /*c630*/  UIMAD UR4, UR7, UR4, URZ ;  /* 0x00000004070472a4 */ /* 0x004fe2000f8e02ff */
[----:B------:R-:W-:Y:S01]  /*c640*/  F2FP.F16.F32.PACK_AB R25, R61, R120 ;  /* 0x000000783d19723e */ /* 0x000fe200000000ff */
[----:B------:R-:W-:Y:S01]  /*c650*/  FFMA.FTZ R8, R37, R8, 0.1716887056827545166 ;  /* 0x3e2fcf2a25087423 */ /* 0x000fe20000010008 */
[----:B------:R-:W-:Y:S01]  /*c660*/  LEA R114, R7, R112, 0x2 ;  /* 0x0000007007727211 */ /* 0x000fe200078e10ff */
[----:B------:R1:W-:Y:S01]  /*c670*/  STS.128 [R130+UR6+0x300], R20 ;  /* 0x0003001482007988 */ /* 0x0003e20008000c06 */
[----:B------:R-:W-:Y:S01]  /*c680*/  F2FP.F16.F32.PACK_AB R26, R53, R96 ;  /* 0x00000060351a723e */ /* 0x000fe200000000ff */
[----:B------:R-:W-:Y:S01]  /*c690*/  FFMA.FTZ R8, R37, R8, -0.17900948226451873779 ;  /* 0xbe374e4325087423 */ /* 0x000fe20000010008 */
[----:B------:R-:W-:Y:S01]  /*c6a0*/  F2FP.F16.F32.PACK_AB R27, R43, R46 ;  /* 0x0000002e2b1b723e */ /* 0x000fe200000000ff */
[----:B------:R-:W-:Y:S01]  /*c6b0*/  IMAD R118, R7, 0x4, R114 ;  /* 0x0000000407767824 */ /* 0x000fe200078e0272 */
[----:B------:R-:W-:Y:S01]  /*c6c0*/  F2FP.F16.F32.PACK_AB R9, R59, R116 ;  /* 0x000000743b09723e */ /* 0x000fe200000000ff */
[----:B------:R-:W-:Y:S01]  /*c6d0*/  FFMA.FTZ R8, R37, R8, 0.20512372255325317383 ;  /* 0x3e520bf425087423 */ /* 0x000fe20000010008 */
[----:B------:R-:W-:Y:S01]  /*c6e0*/  F2FP.F16.F32.PACK_AB R11, R42, R45 ;  /* 0x0000002d2a0b723e */ /* 0x000fe200000000ff */
[----:B------:R2:W-:Y:S01]  /*c6f0*/  STS.128 [R130+UR6+0x180], R24 ;  /* 0x0001801882007988 */ /* 0x0005e20008000c06 */
[----:B------:R-:W-:Y:S01]  /*c700*/  LEA R124, R7, R118, 0x2 ;  /* 0x00000076077c7211 */ /* 0x000fe200078e10ff */
[----:B------:R-:W-:Y:S01]  /*c710*/  FFMA.FTZ R10, R37, R8, -0.24046532809734344482 ;  /* 0xbe763c8b250a7423 */ /* 0x000fe20000010008 */
[----:B------:R-:W-:Y:S01]  /*c720*/  F2FP.F16.F32.PACK_AB R8, R67, R122 ;  /* 0x0000007a4308723e */ /* 0x000fe200000000ff */
[----:B----4-:R-:W-:Y:S01]  /*c730*/  FFMA.FTZ R14, R39, R128, -0.16845393180847167969 ;  /* 0xbe2c7f30270e7423 */ /* 0x010fe20000010080 */
[----:B------:R-:W-:Y:S01]  /*c740*/  LEA R126, R7, R124, 0x2 ;  /* 0x0000007c077e7211 */ /* 0x000fe200078e10ff */
[----:B------:R-:W-:Y:S01]  /*c750*/  FFMA.FTZ R10, R37, R10, 0.28857114911079406738 ;  /* 0x3e93bf99250a7423 */ /* 0x000fe2000001000a */
[----:B------:R-:W-:Y:S01]  /*c760*/  IADD3 R40, PT, PT, R31, -R40, RZ ;  /* 0x800000281f287210 */ /* 0x000fe20007ffe0ff */
[----:B------:R-:W-:Y:S01]  /*c770*/  FFMA.FTZ R14, R39, R14, 0.1716887056827545166 ;  /* 0x3e2fcf2a270e7423 */ /* 0x000fe2000001000e */
[----:B------:R-:W-:Y:S01]  /*c780*/  IADD3 R41, PT, PT, R50, -R41, RZ ;  /* 0x8000002932297210 */ /* 0x000fe20007ffe0ff */
[----:B0-----:R-:W-:-:S02]  /*c790*/  IMAD R16, R7, 0x4, R126 ;  /* 0x0000000407107824 */ /* 0x001fc400078e027e */
[----:B------:R-:W-:Y:S01]  /*c7a0*/  FFMA.FTZ R10, R37, R10, -0.36067417263984680176 ;  /* 0xbeb8aa49250a7423 */ /* 0x000fe2000001000a */
[----:B------:R-:W-:Y:S01]  /*c7b0*/  FFMA.FTZ R14, R39, R14, -0.17900948226451873779 ;  /* 0xbe374e43270e7423 */ /* 0x000fe2000001000e */
[----:B------:R-:W-:Y:S01]  /*c7c0*/  FADD R40, R40, -1 ;  /* 0xbf80000028287421 */ /* 0x000fe20000000000 */
[----:B------:R-:W-:Y:S01]  /*c7d0*/  FADD R41, R41, -1 ;  /* 0xbf80000029297421 */ /* 0x000fe20000000000 */
[----:B------:R-:W-:Y:S01]  /*c7e0*/  LEA R18, R7, R16, 0x2 ;  /* 0x0000001007127211 */ /* 0x000fe200078e10ff */
[----:B------:R-:W-:Y:S01]  /*c7f0*/  FFMA.FTZ R12, R37, R10, 0.48089820146560668945 ;  /* 0x3ef6384a250c7423 */ /* 0x000fe2000001000a */
[----:B------:R-:W-:Y:S01]  /*c800*/  F2FP.F16.F32.PACK_AB R10, R51, R94 ;  /* 0x0000005e330a723e */ /* 0x000fe200000000ff */
[----:B------:R-:W-:Y:S01]  /*c810*/  FFMA.FTZ R14, R39, R14, 0.20512372255325317383 ;  /* 0x3e520bf4270e7423 */ /* 0x000fe2000001000e */
[C---:B-1----:R-:W-:Y:S01]  /*c820*/  LEA R20, R7.reuse, R18, 0x2 ;  /* 0x0000001207147211 */ /* 0x042fe200078e10ff */
[----:B------:R-:W-:Y:S01]  /*c830*/  USHF.L.U32 UR8, UR4, 0x1, URZ ;  /* 0x0000000104087899 */ /* 0x000fe200080006ff */
[----:B------:R-:W-:Y:S01]  /*c840*/  ISETP.GE.U32.AND P6, PT, R6, 0x7f800000, PT ;  /* 0x7f8000000600780c */ /* 0x000fe20003fc6070 */
[----:B------:R0:W-:Y:S01]  /*c850*/  STS.128 [R130+UR6+0x380], R8 ;  /* 0x0003800882007988 */ /* 0x0001e20008000c06 */
[----:B------:R-:W-:Y:S01]  /*c860*/  LEA R22, R7, R20, 0x2 ;  /* 0x0000001407167211 */ /* 0x000fe200078e10ff */
[----:B------:R-:W-:Y:S01]  /*c870*/  FFMA.FTZ R14, R39, R14, -0.24046532809734344482 ;  /* 0xbe763c8b270e7423 */ /* 0x000fe2000001000e */
[----:B------:R-:W-:Y:S01]  /*c880*/  ISETP.GE.U32.AND P4, PT, R31, 0x7f800000, PT ;  /* 0x7f8000001f00780c */ /* 0x000fe20003f86070 */
[----:B------:R-:W-:Y:S01]  /*c890*/  FFMA.FTZ R12, R37, R12, -0.72134751081466674805 ;  /* 0xbf38aa3b250c7423 */ /* 0x000fe2000001000c */
[----:B------:R-:W-:Y:S01]  /*c8a0*/  ISETP.GE.U32.AND P5, PT, R50, 0x7f800000, PT ;  /* 0x7f8000003200780c */ /* 0x000fe20003fa6070 */
[----:B------:R-:W-:-:S02]  /*c8b0*/  IMAD R134, R7, 0x4, R22 ;  /* 0x0000000407867824 */ /* 0x000fc400078e0216 */
[----:B------:R-:W-:Y:S01]  /*c8c0*/  FFMA.FTZ R14, R39, R14, 0.28857114911079406738 ;  /* 0x3e93bf99270e7423 */ /* 0x000fe2000001000e */
[----:B------:R-:W-:Y:S01]  /*c8d0*/  FSETP.NEU.AND P2, PT, R6, RZ, PT ;  /* 0x000000ff0600720b */ /* 0x000fe20003f4d000 */
[----:B------:R-:W-:Y:S01]  /*c8e0*/  FMUL R12, R37, R12 ;  /* 0x0000000c250c7220 */ /* 0x000fe20000400000 */
[----:B------:R-:W-:Y:S01]  /*c8f0*/  ISETP.GE.U32.AND P1, PT, R29, 0x7f800000, PT ;  /* 0x7f8000001d00780c */ /* 0x000fe20003f26070 */
[----:B------:R-:W-:Y:S01]  /*c900*/  FFMA.FTZ R14, R39, R14, -0.36067417263984680176 ;  /* 0xbeb8aa49270e7423 */ /* 0x000fe2000001000e */
[----:B--2---:R-:W-:Y:S01]  /*c910*/  LEA R24, R7, R134, 0x2 ;  /* 0x0000008607187211 */ /* 0x004fe200078e10ff */
[----:B------:R-:W-:Y:S01]  /*c920*/  FMUL R12, R37, R12 ;  /* 0x0000000c250c7220 */ /* 0x000fe20000400000 */
[----:B------:R-:W-:Y:S01]  /*c930*/  LOP3.LUT R165, R5, 0x40, RZ, 0x3c, !PT ;  /* 0x0000004005a57812 */ /* 0x000fe200078e3cff */
[----:B------:R-:W-:Y:S01]  /*c940*/  FFMA.FTZ R14, R39, R14, 0.48089820146560668945 ;  /* 0x3ef6384a270e7423 */ /* 0x000fe2000001000e */
[----:B0-----:R-:W-:Y:S01]  /*c950*/  FFMA.FTZ R9, R40, R128, -0.16845393180847167969 ;  /* 0xbe2c7f3028097423 */ /* 0x001fe20000010080 */
[----:B------:R-:W-:-:S02]  /*c960*/  IMAD R10, R7, 0x4, R24 ;  /* 0x00000004070a7824 */ /* 0x000fc400078e0218 */
[----:B------:R-:W-:Y:S01]  /*c970*/  FFMA.FTZ R8, R41, R128, -0.16845393180847167969 ;  /* 0xbe2c7f3029087423 */ /* 0x000fe20000010080 */
[----:B------:R-:W-:Y:S01]  /*c980*/  FFMA.FTZ R14, R39, R14, -0.72134751081466674805 ;  /* 0xbf38aa3b270e7423 */ /* 0x000fe2000001000e */
[C---:B------:R-:W-:Y:S01]  /*c990*/  FFMA.FTZ R9, R40.reuse, R9, 0.1716887056827545166 ;  /* 0x3e2fcf2a28097423 */ /* 0x040fe20000010009 */
[----:B------:R-:W-:Y:S01]  /*c9a0*/  @P5 MOV R11, 0x7f800000 ;  /* 0x7f800000000b5802 */ /* 0x000fe20000000f00 */
[----:B------:R-:W-:Y:S01]  /*c9b0*/  FFMA.FTZ R8, R41, R8, 0.1716887056827545166 ;  /* 0x3e2fcf2a29087423 */ /* 0x000fe20000010008 */
[----:B------:R-:W-:Y:S01]  /*c9c0*/  LEA R26, R7, R10, 0x2 ;  /* 0x0000000a071a7211 */ /* 0x000fe200078e10ff */
[C---:B------:R-:W-:Y:S01]  /*c9d0*/  FFMA.FTZ R9, R40.reuse, R9, -0.17900948226451873779 ;  /* 0xbe374e4328097423 */ /* 0x040fe20000010009 */
[----:B------:R-:W-:Y:S01]  /*c9e0*/  FMUL R14, R39, R14 ;  /* 0x0000000e270e7220 */ /* 0x000fe20000400000 */
[----:B------:R-:W-:Y:S01]  /*c9f0*/  FFMA.FTZ R8, R41, R8, -0.17900948226451873779 ;  /* 0xbe374e4329087423 */ /* 0x000fe20000010008 */
[----:B------:R-:W-:Y:S01]  /*ca00*/  LEA R142, R7, R26, 0x2 ;  /* 0x0000001a078e7211 */ /* 0x000fe200078e10ff */
[----:B------:R-:W-:Y:S01]  /*ca10*/  FFMA.FTZ R9, R40, R9, 0.20512372255325317383 ;  /* 0x3e520bf428097423 */ /* 0x000fe20000010009 */
[----:B------:R-:W-:Y:S01]  /*ca20*/  FMUL R14, R39, R14 ;  /* 0x0000000e270e7220 */ /* 0x000fe20000400000 */
[----:B------:R-:W-:Y:S01]  /*ca30*/  FFMA.FTZ R8, R41, R8, 0.20512372255325317383 ;  /* 0x3e520bf429087423 */ /* 0x000fe20000010008 */
[----:B------:R-:W-:Y:S01]  /*ca40*/  FFMA.FTZ R12, R37, 1.4426950216293334961, R12 ;  /* 0x3fb8aa3b250c7823 */ /* 0x000fe2000001000c */
[----:B------:R-:W-:-:S02]  /*ca50*/  IMAD R144, R7, 0x4, R142 ;  /* 0x0000000407907824 */ /* 0x000fc400078e028e */
[C---:B------:R-:W-:Y:S01]  /*ca60*/  FFMA.FTZ R9, R40.reuse, R9, -0.24046532809734344482 ;  /* 0xbe763c8b28097423 */ /* 0x040fe20000010009 */
[----:B------:R-:W-:Y:S01]  /*ca70*/  FFMA.FTZ R8, R41, R8, -0.24046532809734344482 ;  /* 0xbe763c8b29087423 */ /* 0x000fe20000010008 */
[----:B------:R-:W-:Y:S01]  /*ca80*/  FFMA.FTZ R14, R39, 1.4426950216293334961, R14 ;  /* 0x3fb8aa3b270e7823 */ /* 0x000fe2000001000e */
[----:B------:R-:W-:Y:S01]  /*ca90*/  FADD R51, R33, R12 ;  /* 0x0000000c21337221 */ /* 0x000fe20000000000 */
[----:B------:R-:W-:Y:S01]  /*caa0*/  LEA R146, R7, R144, 0x2 ;  /* 0x0000009007927211 */ /* 0x000fe200078e10ff */
[C---:B------:R-:W-:Y:S01]  /*cab0*/  FFMA.FTZ R9, R40.reuse, R9, 0.28857114911079406738 ;  /* 0x3e93bf9928097423 */ /* 0x040fe20000010009 */
[----:B------:R-:W-:Y:S01]  /*cac0*/  FFMA.FTZ R8, R41, R8, 0.28857114911079406738 ;  /* 0x3e93bf9929087423 */ /* 0x000fe20000010008 */
[----:B------:R-:W-:Y:S01]  /*cad0*/  FADD R116, R35, R14 ;  /* 0x0000000e23747221 */ /* 0x000fe20000000000 */
[----:B------:R-:W-:Y:S01]  /*cae0*/  LEA R148, R7, R146, 0x2 ;  /* 0x0000009207947211 */ /* 0x000fe200078e10ff */
[----:B------:R-:W-:Y:S01]  /*caf0*/  FFMA.FTZ R9, R40, R9, -0.36067417263984680176 ;  /* 0xbeb8aa4928097423 */ /* 0x000fe20000010009 */
[----:B------:R-:W-:Y:S01]  /*cb00*/  FFMA.FTZ R8, R41, R8, -0.36067417263984680176 ;  /* 0xbeb8aa4929087423 */ /* 0x000fe20000010008 */
[----:B------:R-:W0:Y:S01]  /*cb10*/  LDC.64 R14, c[0x0][0x398] ;  /* 0x0000e600ff0e7b82 */ /* 0x000e220000000a00 */
[----:B------:R-:W-:Y:S01]  /*cb20*/  @P1 MOV R12, 0x7f800000 ;  /* 0x7f800000000c1802 */ /* 0x000fe20000000f00 */
[----:B------:R-:W-:-:S02]  /*cb30*/  IMAD R150, R7, 0x4, R148 ;  /* 0x0000000407967824 */ /* 0x000fc400078e0294 */
[----:B------:R-:W-:Y:S01]  /*cb40*/  FFMA.FTZ R9, R40, R9, 0.48089820146560668945 ;  /* 0x3ef6384a28097423 */ /* 0x000fe20000010009 */
[----:B------:R-:W-:-:S03]  /*cb50*/  FFMA.FTZ R8, R41, R8, 0.48089820146560668945 ;  /* 0x3ef6384a29087423 */ /* 0x000fc60000010008 */
[----:B------:R-:W-:Y:S01]  /*cb60*/  BAR.SYNC.DEFER_BLOCKING 0x0 ;  /* 0x0000000000007b1d */ /* 0x000fe20000010000 */
[----:B------:R-:W-:Y:S01]  /*cb70*/  @P1 FFMA.FTZ R51, R29, R12, +INF ;  /* 0x7f8000001d331423 */ /* 0x000fe2000001000c */
[----:B------:R-:W-:Y:S01]  /*cb80*/  LEA R152, R7, R150, 0x2 ;  /* 0x0000009607987211 */ /* 0x000fe200078e10ff */
[C---:B------:R-:W-:Y:S01]  /*cb90*/  FFMA.FTZ R9, R40.reuse, R9, -0.72134751081466674805 ;  /* 0xbf38aa3b28097423 */ /* 0x040fe20000010009 */
[----:B------:R-:W-:Y:S01]  /*cba0*/  FFMA.FTZ R8, R41, R8, -0.72134751081466674805 ;  /* 0xbf38aa3b29087423 */ /* 0x000fe20000010008 */
[----:B------:R-:W-:Y:S02]  /*cbb0*/  FSETP.NEU.AND P3, PT, R29, RZ, PT ;  /* 0x000000ff1d00720b */ /* 0x000fe40003f6d000 */
[----:B------:R-:W-:Y:S01]  /*cbc0*/  LEA R154, R7, R152, 0x2 ;  /* 0x00000098079a7211 */ /* 0x000fe200078e10ff */
[----:B------:R-:W-:Y:S01]  /*cbd0*/  FMUL R9, R40, R9 ;  /* 0x0000000928097220 */ /* 0x000fe20000400000 */
[----:B------:R-:W-:Y:S01]  /*cbe0*/  FMUL R8, R41, R8 ;  /* 0x0000000829087220 */ /* 0x000fe20000400000 */
[----:B------:R-:W-:-:S02]  /*cbf0*/  FSETP.NEU.AND P1, PT, R31, RZ, PT ;  /* 0x000000ff1f00720b */ /* 0x000fc40003f2d000 */
[----:B------:R-:W-:Y:S02]  /*cc00*/  IMAD R156, R7, 0x4, R154 ;  /* 0x00000004079c7824 */ /* 0x000fe400078e029a */
[C---:B------:R-:W-:Y:S01]  /*cc10*/  FMUL R9, R40.reuse, R9 ;  /* 0x0000000928097220 */ /* 0x040fe20000400000 */
[----:B------:R-:W-:Y:S01]  /*cc20*/  FMUL R8, R41, R8 ;  /* 0x0000000829087220 */ /* 0x000fe20000400000 */
[----:B------:R-:W-:Y:S02]  /*cc30*/  FSEL R51, R51, -INF , P3 ;  /* 0xff80000033337808 */ /* 0x000fe40001800000 */
[----:B------:R-:W-:Y:S01]  /*cc40*/  LEA R158, R7, R156, 0x2 ;  /* 0x0000009c079e7211 */ /* 0x000fe200078e10ff */
[----:B------:R-:W-:Y:S01]  /*cc50*/  FFMA.FTZ R40, R40, 1.4426950216293334961, R9 ;  /* 0x3fb8aa3b28287823 */ /* 0x000fe20000010009 */
[----:B------:R-:W-:Y:S01]  /*cc60*/  @P6 MOV R9, 0x7f800000 ;  /* 0x7f80000000096802 */ /* 0x000fe20000000f00 */
[----:B------:R-:W-:Y:S01]  /*cc70*/  FFMA.FTZ R8, R41, 1.4426950216293334961, R8 ;  /* 0x3fb8aa3b29087823 */ /* 0x000fe20000010008 */
[----:B------:R-:W-:Y:S01]  /*cc80*/  LEA R162, R7, R158, 0x2 ;  /* 0x0000009e07a27211 */ /* 0x000fe200078e10ff */
[----:B------:R-:W-:-:S02]  /*cc90*/  FADD R117, R117, R40 ;  /* 0x0000002875757221 */ /* 0x000fc40000000000 */
[----:B------:R-:W-:Y:S01]  /*cca0*/  @P6 FFMA.FTZ R116, R6, R9, +INF ;  /* 0x7f80000006746423 */ /* 0x000fe20000010009 */
[----:B------:R-:W-:Y:S02]  /*ccb0*/  IMAD R6, R252, UR5, RZ ;  /* 0x00000005fc067c24 */ /* 0x000fe4000f8e02ff */
[----:B------:R-:W-:Y:S01]  /*ccc0*/  FADD R119, R119, R8 ;  /* 0x0000000877777221 */ /* 0x000fe20000000000 */
[C---:B------:R-:W-:Y:S01]  /*ccd0*/  IMAD R164, R7.reuse, 0x4, R162 ;  /* 0x0000000407a47824 */ /* 0x040fe200078e02a2 */
[----:B------:R-:W-:Y:S01]  /*cce0*/  UIMAD.WIDE UR4, UR4, 0x2, URZ ;  /* 0x00000002040478a5 */ /* 0x000fe2000f8e02ff */
[----:B------:R-:W-:Y:S02]  /*ccf0*/  @P4 IMAD.MOV.U32 R8, RZ, RZ, 0x7f800000 ;  /* 0x7f800000ff084424 */ /* 0x000fe400078e00ff */
[----:B------:R-:W-:Y:S01]  /*cd00*/  @P5 FFMA.FTZ R119, R50, R11, +INF ;  /* 0x7f80000032775423 */ /* 0x000fe2000001000b */
[C---:B------:R-:W-:Y:S01]  /*cd10*/  IMAD.SHL.U32 R9, R6.reuse, 0x2, RZ ;  /* 0x0000000206097824 */ /* 0x040fe200078e00ff */
[----:B------:R-:W-:Y:S01]  /*cd20*/  LEA R168, R7, R164, 0x2 ;  /* 0x000000a407a87211 */ /* 0x000fe200078e10ff */
[----:B------:R-:W-:Y:S01]  /*cd30*/  @P4 FFMA.FTZ R117, R31, R8, +INF ;  /* 0x7f8000001f754423 */ /* 0x000fe20000010008 */
[----:B------:R-:W-:-:S02]  /*cd40*/  IMAD.HI R6, R6, 0x2, RZ ;  /* 0x0000000206067827 */ /* 0x000fc400078e02ff */
[----:B0-----:R-:W-:Y:S02]  /*cd50*/  IADD3 R171, P4, P6, R9, UR8, R14 ;  /* 0x0000000809ab7c10 */ /* 0x001fe4000fe9e00e */
[C---:B------:R-:W-:Y:S01]  /*cd60*/  IMAD R170, R7.reuse, 0x4, R168 ;  /* 0x0000000407aa7824 */ /* 0x040fe200078e02a8 */
[----:B------:R-:W0:Y:S01]  /*cd70*/  LDCU UR4, c[0x0][0x3ec] ;  /* 0x00007d80ff0477ac */ /* 0x000e220008000800 */
[----:B------:R-:W-:Y:S02]  /*cd80*/  IADD3.X R175, PT, PT, R6, UR5, R15, P4, P6 ;  /* 0x0000000506af7c10 */ /* 0x000fe4000a7ec40f */
[-C--:B------:R-:W-:Y:S01]  /*cd90*/  LEA R6, P4, R28, R171.reuse, 0x1 ;  /* 0x000000ab1c067211 */ /* 0x080fe200078808ff */
[----:B------:R-:W1:Y:S01]  /*cda0*/  LDS.128 R12, [R165+UR6] ;  /* 0x00000006a50c7984 */ /* 0x000e620008000c00 */
[----:B------:R-:W-:Y:S02]  /*cdb0*/  LEA R172, R7, R170, 0x2 ;  /* 0x000000aa07ac7211 */ /* 0x000fe400078e10ff */
[----:B------:R-:W-:-:S02]  /*cdc0*/  LEA R42, P6, R30, R171, 0x1 ;  /* 0x000000ab1e2a7211 */ /* 0x000fc400078c08ff */
[C---:B------:R-:W-:Y:S02]  /*cdd0*/  LEA R174, R7.reuse, R172, 0x2 ;  /* 0x000000ac07ae7211 */ /* 0x040fe400078e10ff */
[----:B------:R-:W-:Y:S02]  /*cde0*/  LEA R40, P5, R32, R171, 0x1 ;  /* 0x000000ab20287211 */ /* 0x000fe400078a08ff */
[C---:B------:R-:W-:Y:S02]  /*cdf0*/  LEA R176, R7.reuse, R174, 0x2 ;  /* 0x000000ae07b07211 */ /* 0x040fe400078e10ff */
[----:B------:R-:W-:Y:S02]  /*ce00*/  LEA.HI.X.SX32 R43, R30, R175, 0x1, P6 ;  /* 0x000000af1e2b7211 */ /* 0x000fe400030f0eff */
[----:B------:R-:W-:Y:S01]  /*ce10*/  LEA R178, R7, R176, 0x2 ;  /* 0x000000b007b27211 */ /* 0x000fe200078e10ff */
[----:B0-----:R-:W-:Y:S01]  /*ce20*/  UIMAD UR4, UR7, UR4, URZ ;  /* 0x00000004070472a4 */ /* 0x001fe2000f8e02ff */
[----:B------:R-:W-:-:S02]  /*ce30*/  LEA R46, P6, R36, R171, 0x1 ;  /* 0x000000ab242e7211 */ /* 0x000fc400078c08ff */
[----:B------:R-:W-:Y:S01]  /*ce40*/  LEA.HI.X.SX32 R41, R32, R175, 0x1, P5 ;  /* 0x000000af20297211 */ /* 0x000fe200028f0eff */
[C---:B------:R-:W-:Y:S01]  /*ce50*/  IMAD R180, R7.reuse, 0x4, R178 ;  /* 0x0000000407b47824 */ /* 0x040fe200078e02b2 */
[----:B------:R-:W-:Y:S01]  /*ce60*/  LEA R90, P5, R38, R171, 0x1 ;  /* 0x000000ab265a7211 */ /* 0x000fe200078a08ff */
[----:B------:R-:W-:Y:S01]  /*ce70*/  USHF.L.U32 UR7, UR4, 0x2, URZ ;  /* 0x0000000204077899 */ /* 0x000fe200080006ff */
[-C--:B------:R-:W-:Y:S01]  /*ce80*/  LEA.HI.X.SX32 R47, R36, R175.reuse, 0x1, P6 ;  /* 0x000000af242f7211 */ /* 0x080fe200030f0eff */
[----:B------:R-:W-:Y:S01]  /*ce90*/  UIMAD.WIDE UR4, UR4, 0x4, URZ ;  /* 0x00000004040478a5 */ /* 0x000fe2000f8e02ff */
[----:B------:R-:W-:Y:S02]  /*cea0*/  LEA R159, R7, R180, 0x2 ;  /* 0x000000b4079f7211 */ /* 0x000fe400078e10ff */
[----:B------:R-:W-:Y:S02]  /*ceb0*/  LEA.HI.X.SX32 R7, R28, R175, 0x1, P4 ;  /* 0x000000af1c077211 */ /* 0x000fe400020f0eff */
[-C--:B------:R-:W-:Y:S01]  /*cec0*/  LEA R44, P4, R34, R171.reuse, 0x1 ;  /* 0x000000ab222c7211 */ /* 0x080fe200078808ff */
[----:B------:R-:W-:Y:S01]  /*ced0*/  LDS.128 R28, [R165+UR6+0x800] ;  /* 0x00080006a51c7984 */ /* 0x000fe20008000c00 */
[----:B------:R-:W-:-:S02]  /*cee0*/  LEA R96, P6, R58, R171, 0x1 ;  /* 0x000000ab3a607211 */ /* 0x000fc400078c08ff */
[----:B------:R-:W-:Y:S02]  /*cef0*/  LEA.HI.X.SX32 R45, R34, R175, 0x1, P4 ;  /* 0x000000af222d7211 */ /* 0x000fe400020f0eff */
[----:B------:R-:W-:Y:S01]  /*cf00*/  LEA R94, P4, R56, R171, 0x1 ;  /* 0x000000ab385e7211 */ /* 0x000fe200078808ff */
[----:B------:R-:W-:Y:S01]  /*cf10*/  LDS.128 R32, [R5+UR6+0xc00] ;  /* 0x000c000605207984 */ /* 0x000fe20008000c00 */
[----:B------:R-:W-:Y:S02]  /*cf20*/  LEA.HI.X.SX32 R91, R38, R175, 0x1, P5 ;  /* 0x000000af265b7211 */ /* 0x000fe400028f0eff */
[----:B------:R-:W-:Y:S01]  /*cf30*/  LEA R100, P5, R72, R171, 0x1 ;  /* 0x000000ab48647211 */ /* 0x000fe200078a08ff */
[----:B------:R-:W-:Y:S01]  /*cf40*/  LDS.128 R36, [R165+UR6+0xc00] ;  /* 0x000c0006a5247984 */ /* 0x000fe20008000c00 */
[-C--:B------:R-:W-:Y:S02]  /*cf50*/  LEA.HI.X.SX32 R95, R56, R175.reuse, 0x1, P4 ;  /* 0x000000af385f7211 */ /* 0x080fe400020f0eff */
[----:B------:R-:W-:-:S02]  /*cf60*/  LEA.HI.X.SX32 R97, R58, R175, 0x1, P6 ;  /* 0x000000af3a617211 */ /* 0x000fc400030f0eff */
[-C--:B------:R-:W-:Y:S02]  /*cf70*/  LEA R56, P4, R68, R171.reuse, 0x1 ;  /* 0x000000ab44387211 */ /* 0x080fe400078808ff */
[----:B------:R-:W-:Y:S02]  /*cf80*/  LEA R58, P6, R70, R171, 0x1 ;  /* 0x000000ab463a7211 */ /* 0x000fe400078c08ff */
[----:B------:R-:W-:Y:S02]  /*cf90*/  LEA.HI.X.SX32 R101, R72, R175, 0x1, P5 ;  /* 0x000000af48657211 */ /* 0x000fe400028f0eff */
[----:B------:R-:W-:Y:S02]  /*cfa0*/  LEA R72, P5, R74, R171, 0x1 ;  /* 0x000000ab4a487211 */ /* 0x000fe400078a08ff */
        /* <DEDUP_REMOVED lines=56> */
[----:B------:R-:W-:Y:S02]  /*d330*/  LEA R126, P6, R22, R171, 0x1 ;  /* 0x000000ab167e7211 */ /* 0x000fe400078c08ff */
[----:B------:R-:W-:Y:S02]  /*d340*/  LEA.HI.X.SX32 R123, R18, R175, 0x1, P5 ;  /* 0x000000af127b7211 */ /* 0x000fe400028f0eff */
[-C--:B------:R-:W-:Y:S01]  /*d350*/  LEA R124, P4, R20, R171.reuse, 0x1 ;  /* 0x000000ab147c7211 */ /* 0x080fe200078808ff */
[----:B------:R-:W-:Y:S01]  /*d360*/  LDS.128 R16, [R5+UR6+0x400] ;  /* 0x0004000605107984 */ /* 0x000fe20008000c00 */
[----:B------:R-:W-:Y:S02]  /*d370*/  LEA R128, P5, R134, R171, 0x1 ;  /* 0x000000ab86807211 */ /* 0x000fe400078a08ff */
[----:B------:R-:W-:Y:S02]  /*d380*/  LEA.HI.X.SX32 R127, R22, R175, 0x1, P6 ;  /* 0x000000af167f7211 */ /* 0x000fe400030f0eff */
[----:B------:R-:W-:-:S02]  /*d390*/  LEA R132, P6, R10, R171, 0x1 ;  /* 0x000000ab0a847211 */ /* 0x000fc400078c08ff */
[-C--:B------:R-:W-:Y:S02]  /*d3a0*/  LEA.HI.X.SX32 R125, R20, R175.reuse, 0x1, P4 ;  /* 0x000000af147d7211 */ /* 0x080fe400020f0eff */
[----:B------:R-:W-:Y:S01]  /*d3b0*/  LEA.HI.X.SX32 R129, R134, R175, 0x1, P5 ;  /* 0x000000af86817211 */ /* 0x000fe200028f0eff */
[----:B------:R-:W-:Y:S01]  /*d3c0*/  LDS.128 R20, [R165+UR6+0x400] ;  /* 0x00040006a5147984 */ /* 0x000fe20008000c00 */
[-C--:B------:R-:W-:Y:S02]  /*d3d0*/  LEA R130, P4, R24, R171.reuse, 0x1 ;  /* 0x000000ab18827211 */ /* 0x080fe400078808ff */
[----:B------:R-:W-:Y:S02]  /*d3e0*/  LEA R134, P5, R26, R171, 0x1 ;  /* 0x000000ab1a867211 */ /* 0x000fe400078a08ff */
[-C--:B------:R-:W-:Y:S02]  /*d3f0*/  LEA.HI.X.SX32 R133, R10, R175.reuse, 0x1, P6 ;  /* 0x000000af0a857211 */ /* 0x080fe400030f0eff */
[----:B------:R-:W0:Y:S01]  /*d400*/  LDS.128 R8, [R5+UR6] ;  /* 0x0000000605087984 */ /* 0x000e220008000c00 */
[----:B------:R-:W-:-:S02]  /*d410*/  LEA.HI.X.SX32 R131, R24, R175, 0x1, P4 ;  /* 0x000000af18837211 */ /* 0x000fc400020f0eff */
[----:B------:R-:W-:Y:S02]  /*d420*/  LEA.HI.X.SX32 R135, R26, R175, 0x1, P5 ;  /* 0x000000af1a877211 */ /* 0x000fe400028f0eff */
[----:B------:R1:W2:Y:S01]  /*d430*/  LDS.128 R24, [R5+UR6+0x800] ;  /* 0x0008000605187984 */ /* 0x0002a20008000c00 */
[-C--:B------:R-:W-:Y:S02]  /*d440*/  LEA R138, P6, R144, R171.reuse, 0x1 ;  /* 0x000000ab908a7211 */ /* 0x080fe400078c08ff */
[----:B------:R-:W-:Y:S02]  /*d450*/  LEA R136, P4, R142, R171, 0x1 ;  /* 0x000000ab8e887211 */ /* 0x000fe400078808ff */
[----:B------:R-:W-:Y:S02]  /*d460*/  LEA.HI.X.SX32 R139, R144, R175, 0x1, P6 ;  /* 0x000000af908b7211 */ /* 0x000fe400030f0eff */
[----:B------:R-:W-:Y:S02]  /*d470*/  LEA R144, P6, R150, R171, 0x1 ;  /* 0x000000ab96907211 */ /* 0x000fe400078c08ff */
[----:B-1----:R-:W-:-:S02]  /*d480*/  PRMT R5, R12, 0x7632, R5 ;  /* 0x000076320c057816 */ /* 0x002fc40000000005 */
[----:B------:R-:W-:Y:S02]  /*d490*/  LEA.HI.X.SX32 R145, R150, R175, 0x1, P6 ;  /* 0x000000af96917211 */ /* 0x000fe400030f0eff */
[-C--:B------:R-:W-:Y:S02]  /*d4a0*/  LEA R150, P6, R156, R171.reuse, 0x1 ;  /* 0x000000ab9c967211 */ /* 0x080fe400078c08ff */
[----:B------:R-:W-:Y:S02]  /*d4b0*/  LEA R140, P5, R146, R171, 0x1 ;  /* 0x000000ab928c7211 */ /* 0x000fe400078a08ff */
[----:B------:R-:W-:Y:S02]  /*d4c0*/  LEA.HI.X.SX32 R151, R156, R175, 0x1, P6 ;  /* 0x000000af9c977211 */ /* 0x000fe400030f0eff */
[----:B------:R-:W-:Y:S02]  /*d4d0*/  LEA R156, P6, R164, R171, 0x1 ;  /* 0x000000aba49c7211 */ /* 0x000fe400078c08ff */
[----:B------:R-:W-:-:S02]  /*d4e0*/  LEA.HI.X.SX32 R137, R142, R175, 0x1, P4 ;  /* 0x000000af8e897211 */ /* 0x000fc400020f0eff */
[----:B------:R-:W-:Y:S02]  /*d4f0*/  LEA.HI.X.SX32 R157, R164, R175, 0x1, P6 ;  /* 0x000000afa49d7211 */ /* 0x000fe400030f0eff */
[-C--:B------:R-:W-:Y:S02]  /*d500*/  LEA R166, P6, R172, R171.reuse, 0x1 ;  /* 0x000000abaca67211 */ /* 0x080fe400078c08ff */
[----:B------:R-:W-:Y:S02]  /*d510*/  LEA R142, P4, R148, R171, 0x1 ;  /* 0x000000ab948e7211 */ /* 0x000fe400078808ff */
[----:B------:R-:W-:Y:S02]  /*d520*/  LEA.HI.X.SX32 R167, R172, R175, 0x1, P6 ;  /* 0x000000afaca77211 */ /* 0x000fe400030f0eff */
[----:B------:R-:W-:Y:S02]  /*d530*/  LEA R172, P6, R178, R171, 0x1 ;  /* 0x000000abb2ac7211 */ /* 0x000fe400078c08ff */
[-C--:B------:R-:W-:Y:S01]  /*d540*/  LEA.HI.X.SX32 R141, R146, R175.reuse, 0x1, P5 ;  /* 0x000000af928d7211 */ /* 0x080fe200028f0eff */
[----:B0-----:R0:W-:Y:S01]  /*d550*/  STG.E.U16 desc[UR10][R6.64], R8 ;  /* 0x0000000806007986 */ /* 0x0011e2000c10150a */
[----:B------:R-:W-:-:S02]  /*d560*/  LEA.HI.X.SX32 R173, R178, R175, 0x1, P6 ;  /* 0x000000afb2ad7211 */ /* 0x000fc400030f0eff */
[----:B------:R-:W-:Y:S01]  /*d570*/  FSETP.NEU.AND P6, PT, R50, RZ, PT ;  /* 0x000000ff3200720b */ /* 0x000fe20003fcd000 */
[----:B------:R1:W-:Y:S01]  /*d580*/  STG.E.U16 desc[UR10][R42.64], R12 ;  /* 0x0000000c2a007986 */ /* 0x0003e2000c10150a */
[----:B------:R-:W-:Y:S02]  /*d590*/  PRMT R50, R8, 0x7632, R50 ;  /* 0x0000763208327816 */ /* 0x000fe40000000032 */
[----:B------:R-:W-:Y:S01]  /*d5a0*/  LEA R146, P5, R152, R171, 0x1 ;  /* 0x000000ab98927211 */ /* 0x000fe200078a08ff */
[----:B------:R3:W-:Y:S01]  /*d5b0*/  STG.E.U16 desc[UR10][R40.64], R16 ;  /* 0x0000001028007986 */ /* 0x0007e2000c10150a */
[----:B------:R-:W-:Y:S02]  /*d5c0*/  LEA.HI.X.SX32 R143, R148, R175, 0x1, P4 ;  /* 0x000000af948f7211 */ /* 0x000fe400020f0eff */
[----:B------:R-:W-:Y:S01]  /*d5d0*/  LEA R148, P4, R154, R171, 0x1 ;  /* 0x000000ab9a947211 */ /* 0x000fe200078808ff */
[----:B------:R4:W-:Y:S01]  /*d5e0*/  STG.E.U16 desc[UR10][R44.64], R20 ;  /* 0x000000142c007986 */ /* 0x0009e2000c10150a */
[----:B0-----:R-:W-:-:S02]  /*d5f0*/  PRMT R6, R16, 0x7632, R6 ;  /* 0x0000763210067816 */ /* 0x001fc40000000006 */
[----:B------:R-:W-:Y:S01]  /*d600*/  PRMT R7, R20, 0x7632, R7 ;  /* 0x0000763214077816 */ /* 0x000fe20000000007 */
[----:B--2---:R0:W-:Y:S01]  /*d610*/  STG.E.U16 desc[UR10][R46.64], R24 ;  /* 0x000000182e007986 */ /* 0x0041e2000c10150a */
[----:B-1----:R-:W-:Y:S02]  /*d620*/  PRMT R42, R9, 0x7632, R42 ;  /* 0x00007632092a7816 */ /* 0x002fe4000000002a */
[----:B------:R-:W-:Y:S01]  /*d630*/  PRMT R43, R17, 0x7632, R43 ;  /* 0x00007632112b7816 */ /* 0x000fe2000000002b */
[----:B------:R1:W-:Y:S01]  /*d640*/  STG.E.U16 desc[UR10][R90.64], R28 ;  /* 0x0000001c5a007986 */ /* 0x0003e2000c10150a */
[----:B---3--:R-:W-:Y:S02]  /*d650*/  PRMT R41, R13, 0x7632, R41 ;  /* 0x000076320d297816 */ /* 0x008fe40000000029 */
[----:B------:R-:W-:Y:S01]  /*d660*/  LEA.HI.X.SX32 R147, R152, R175, 0x1, P5 ;  /* 0x000000af98937211 */ /* 0x000fe200028f0eff */
[----:B------:R2:W-:Y:S01]  /*d670*/  STG.E.U16 desc[UR10][R94.64], R32 ;  /* 0x000000205e007986 */ /* 0x0005e2000c10150a */
[----:B----4-:R-:W-:-:S02]  /*d680*/  PRMT R44, R21, 0x7632, R44 ;  /* 0x00007632152c7816 */ /* 0x010fc4000000002c */
[----:B------:R-:W-:Y:S01]  /*d690*/  LEA R152, P5, R158, R171, 0x1 ;  /* 0x000000ab9e987211 */ /* 0x000fe200078a08ff */
[----:B------:R3:W-:Y:S01]  /*d6a0*/  STG.E.U16 desc[UR10][R96.64], R36 ;  /* 0x0000002460007986 */ /* 0x0007e2000c10150a */
[----:B0-----:R-:W-:Y:S02]  /*d6b0*/  PRMT R24, R24, 0x7632, R24 ;  /* 0x0000763218187816 */ /* 0x001fe40000000018 */
[----:B------:R-:W-:Y:S01]  /*d6c0*/  PRMT R46, R25, 0x7632, R46 ;  /* 0x00007632192e7816 */ /* 0x000fe2000000002e */
[----:B------:R-:W-:Y:S01]  /*d6d0*/  STG.E.U16 desc[UR10][R100.64], R50 ;  /* 0x0000003264007986 */ /* 0x000fe2000c10150a */
[----:B-1----:R-:W-:Y:S02]  /*d6e0*/  PRMT R28, R28, 0x7632, R28 ;  /* 0x000076321c1c7816 */ /* 0x002fe4000000001c */
[----:B------:R-:W-:Y:S01]  /*d6f0*/  LEA.HI.X.SX32 R149, R154, R175, 0x1, P4 ;  /* 0x000000af9a957211 */ /* 0x000fe200020f0eff */
[----:B------:R-:W-:Y:S01]  /*d700*/  STG.E.U16 desc[UR10][R56.64], R5 ;  /* 0x0000000538007986 */ /* 0x000fe2000c10150a */
[----:B--2---:R-:W-:-:S02]  /*d710*/  PRMT R32, R32, 0x7632, R32 ;  /* 0x0000763220207816 */ /* 0x004fc40000000020 */
[----:B------:R-:W-:Y:S01]  /*d720*/  LEA R154, P4, R162, R171, 0x1 ;  /* 0x000000aba29a7211 */ /* 0x000fe200078808ff */
[----:B------:R-:W-:Y:S01]  /*d730*/  STG.E.U16 desc[UR10][R58.64], R6 ;  /* 0x000000063a007986 */ /* 0x000fe2000c10150a */
[----:B---3--:R-:W-:Y:S02]  /*d740*/  PRMT R36, R36, 0x7632, R36 ;  /* 0x0000763224247816 */ /* 0x008fe40000000024 */
[----:B------:R-:W-:Y:S01]  /*d750*/  LEA.HI.X.SX32 R153, R158, R175, 0x1, P5 ;  /* 0x000000af9e997211 */ /* 0x000fe200028f0eff */
[----:B------:R-:W-:Y:S01]  /*d760*/  STG.E.U16 desc[UR10][R72.64], R7 ;  /* 0x0000000748007986 */ /* 0x000fe2000c10150a */
[----:B------:R-:W-:Y:S02]  /*d770*/  LEA R160, P5, R168, R171, 0x1 ;  /* 0x000000aba8a07211 */ /* 0x000fe400078a08ff */
[----:B------:R-:W-:Y:S01]  /*d780*/  LEA.HI.X.SX32 R155, R162, R175, 0x1, P4 ;  /* 0x000000afa29b7211 */ /* 0x000fe200020f0eff */
[----:B------:R0:W-:Y:S01]  /*d790*/  STG.E.U16 desc[UR10][R68.64], R24 ;  /* 0x0000001844007986 */ /* 0x0001e2000c10150a */
[----:B------:R-:W-:-:S02]  /*d7a0*/  LEA R162, P4, R170, R171, 0x1 ;  /* 0x000000abaaa27211 */ /* 0x000fc400078808ff */
[----:B------:R-:W-:Y:S01]  /*d7b0*/  LEA.HI.X.SX32 R161, R168, R175, 0x1, P5 ;  /* 0x000000afa8a17211 */ /* 0x000fe200028f0eff */
[----:B------:R1:W-:Y:S01]  /*d7c0*/  STG.E.U16 desc[UR10][R70.64], R28 ;  /* 0x0000001c46007986 */ /* 0x0003e2000c10150a */
[----:B------:R-:W-:Y:S02]  /*d7d0*/  LEA R164, P5, R174, R171, 0x1 ;  /* 0x000000abaea47211 */ /* 0x000fe400078a08ff */
[----:B------:R-:W-:Y:S01]  /*d7e0*/  LEA.HI.X.SX32 R163, R170, R175, 0x1, P4 ;  /* 0x000000afaaa37211 */ /* 0x000fe200020f0eff */
[----:B------:R-:W-:Y:S01]  /*d7f0*/  STG.E.U16 desc[UR10][R74.64], R32 ;  /* 0x000000204a007986 */ /* 0x000fe2000c10150a */
[----:B------:R-:W-:Y:S02]  /*d800*/  LEA R168, P4, R176, R171, 0x1 ;  /* 0x000000abb0a87211 */ /* 0x000fe400078808ff */
[----:B------:R-:W-:Y:S01]  /*d810*/  LEA.HI.X.SX32 R165, R174, R175, 0x1, P5 ;  /* 0x000000afaea57211 */ /* 0x000fe200028f0eff */
[----:B------:R-:W-:Y:S01]  /*d820*/  STG.E.U16 desc[UR10][R76.64], R36 ;  /* 0x000000244c007986 */ /* 0x000fe2000c10150a */
[----:B0-----:R-:W-:-:S02]  /*d830*/  PRMT R68, R30, 0x7632, R68 ;  /* 0x000076321e447816 */ /* 0x001fc40000000044 */
[----:B------:R-:W-:Y:S01]  /*d840*/  PRMT R69, R34, 0x7632, R69 ;  /* 0x0000763222457816 */ /* 0x000fe20000000045 */
[----:B------:R0:W-:Y:S01]  /*d850*/  STG.E.U16 desc[UR10][R78.64], R9 ;  /* 0x000000094e007986 */ /* 0x0001e2000c10150a */
[----:B-1----:R-:W-:Y:S02]  /*d860*/  PRMT R70, R38, 0x7632, R70 ;  /* 0x0000763226467816 */ /* 0x002fe40000000046 */
[----:B------:R-:W-:Y:S01]  /*d870*/  LEA R170, P5, R180, R171, 0x1 ;  /* 0x000000abb4aa7211 */ /* 0x000fe200078a08ff */
[----:B------:R1:W-:Y:S01]  /*d880*/  STG.E.U16 desc[UR10][R80.64], R13 ;  /* 0x0000000d50007986 */ /* 0x0003e2000c10150a */
[----:B------:R-:W-:Y:S02]  /*d890*/  LEA.HI.X.SX32 R169, R176, R175, 0x1, P4 ;  /* 0x000000afb0a97211 */ /* 0x000fe400020f0eff */
[----:B------:R-:W-:Y:S01]  /*d8a0*/  LEA R158, P4, R159, R171, 0x1 ;  /* 0x000000ab9f9e7211 */ /* 0x000fe200078808ff */
[----:B------:R-:W-:Y:S01]  /*d8b0*/  STG.E.U16 desc[UR10][R54.64], R17 ;  /* 0x0000001136007986 */ /* 0x000fe2000c10150a */
[----:B------:R-:W-:-:S02]  /*d8c0*/  LEA.HI.X.SX32 R171, R180, R175, 0x1, P5 ;  /* 0x000000afb4ab7211 */ /* 0x000fc400028f0eff */
[----:B------:R-:W-:Y:S01]  /*d8d0*/  LEA.HI.X.SX32 R159, R159, R175, 0x1, P4 ;  /* 0x000000af9f9f7211 */ /* 0x000fe200020f0eff */
[----:B------:R2:W-:Y:S01]  /*d8e0*/  STG.E.U16 desc[UR10][R62.64], R21 ;  /* 0x000000153e007986 */ /* 0x0005e2000c10150a */
[----:B0-----:R-:W-:Y:S01]  /*d8f0*/  PRMT R79, R39, 0x7632, R79 ;  /* 0x00007632274f7816 */ /* 0x001fe2000000004f */
[----:B------:R-:W0:Y:S01]  /*d900*/  LDC.64 R8, c[0x0][0x3a0] ;  /* 0x0000e800ff087b82 */ /* 0x000e220000000a00 */
[----:B------:R-:W-:Y:S01]  /*d910*/  FSEL R5, R116, -INF , P2 ;  /* 0xff80000074057808 */ /* 0x000fe20001000000 */
[----:B------:R-:W-:Y:S01]  /*d920*/  STG.E.U16 desc[UR10][R60.64], R25 ;  /* 0x000000193c007986 */ /* 0x000fe2000c10150a */
[----:B-1----:R-:W-:Y:S01]  /*d930*/  PRMT R80, R11, 0x7632, R80 ;  /* 0x000076320b507816 */ /* 0x002fe20000000050 */
[----:B------:R-:W-:Y:S01]  /*d940*/  FFMA R116, R51, 0.69314718246459960938, R0 ;  /* 0x3f31721833747823 */ /* 0x000fe20000000000 */
[----:B------:R-:W-:Y:S01]  /*d950*/  PRMT R81, R15, 0x7632, R81 ;  /* 0x000076320f517816 */ /* 0x000fe20000000051 */
[----:B------:R1:W-:Y:S01]  /*d960*/  STG.E.U16 desc[UR10][R52.64], R29 ;  /* 0x0000001d34007986 */ /* 0x0003e2000c10150a */
[----:B------:R-:W-:Y:S01]  /*d970*/  FSEL R6, R117, -INF , P1 ;  /* 0xff80000075067808 */ /* 0x000fe20000800000 */
[----:B------:R-:W-:Y:S01]  /*d980*/  FFMA R117, R5, 0.69314718246459960938, R2 ;  /* 0x3f31721805757823 */ /* 0x000fe20000000002 */
[----:B------:R-:W-:Y:S01]  /*d990*/  FSEL R119, R119, -INF , P6 ;  /* 0xff80000077777808 */ /* 0x000fe20003000000 */
[----:B------:R3:W-:Y:S01]  /*d9a0*/  STG.E.U16 desc[UR10][R64.64], R33 ;  /* 0x0000002140007986 */ /* 0x0007e2000c10150a */
[----:B--2---:R-:W-:Y:S01]  /*d9b0*/  PRMT R63, R10, 0x7632, R63 ;  /* 0x000076320a3f7816 */ /* 0x004fe2000000003f */
[----:B------:R-:W-:Y:S01]  /*d9c0*/  FFMA R118, R6, 0.69314718246459960938, R3 ;  /* 0x3f31721806767823 */ /* 0x000fe20000000003 */
[C---:B------:R-:W-:Y:S01]  /*d9d0*/  SHF.L.U32 R3, R252.reuse, 0x2, RZ ;  /* 0x00000002fc037819 */ /* 0x040fe200000006ff */
[----:B------:R2:W-:Y:S01]  /*d9e0*/  STG.E.U16 desc[UR10][R66.64], R37 ;  /* 0x0000002542007986 */ /* 0x0005e2000c10150a */
[----:B------:R-:W-:Y:S01]  /*d9f0*/  FFMA R119, R119, 0.69314718246459960938, R4 ;  /* 0x3f31721877777823 */ /* 0x000fe20000000004 */
[----:B------:R-:W-:-:S02]  /*da00*/  IMAD.HI R252, R252, 0x4, RZ ;  /* 0x00000004fcfc7827 */ /* 0x000fc400078e02ff */
[----:B------:R4:W-:Y:S01]  /*da10*/  STG.E.U16 desc[UR10][R84.64], R42 ;  /* 0x0000002a54007986 */ /* 0x0009e2000c10150a */
[----:B-1----:R-:W-:Y:S02]  /*da20*/  PRMT R29, R29, 0x7632, R29 ;  /* 0x000076321d1d7816 */ /* 0x002fe4000000001d */
[----:B------:R-:W-:Y:S01]  /*da30*/  PRMT R52, R37, 0x7632, R52 ;  /* 0x0000763225347816 */ /* 0x000fe20000000034 */
[----:B------:R1:W-:Y:S01]  /*da40*/  STG.E.U16 desc[UR10][R82.64], R41 ;  /* 0x0000002952007986 */ /* 0x0003e2000c10150a */
[----:B---3--:R-:W-:Y:S02]  /*da50*/  PRMT R33, R33, 0x7632, R33 ;  /* 0x0000763221217816 */ /* 0x008fe40000000021 */
[----:B------:R-:W-:Y:S01]  /*da60*/  PRMT R64, R14, 0x7632, R64 ;  /* 0x000076320e407816 */ /* 0x000fe20000000040 */
[----:B------:R3:W-:Y:S01]  /*da70*/  STG.E.U16 desc[UR10][R86.64], R43 ;  /* 0x0000002b56007986 */ /* 0x0007e2000c10150a */
[----:B------:R-:W-:Y:S02]  /*da80*/  PRMT R65, R18, 0x7632, R65 ;  /* 0x0000763212417816 */ /* 0x000fe40000000041 */
[----:B--2---:R-:W-:Y:S01]  /*da90*/  PRMT R66, R22, 0x7632, R66 ;  /* 0x0000763216427816 */ /* 0x004fe20000000042 */
[----:B------:R2:W-:Y:S01]  /*daa0*/  STG.E.U16 desc[UR10][R88.64], R44 ;  /* 0x0000002c58007986 */ /* 0x0005e2000c10150a */
[----:B------:R-:W-:-:S02]  /*dab0*/  PRMT R67, R26, 0x7632, R67 ;  /* 0x000076321a437816 */ /* 0x000fc40000000043 */
[----:B----4-:R-:W-:Y:S01]  /*dac0*/  PRMT R84, R27, 0x7632, R84 ;  /* 0x000076321b547816 */ /* 0x010fe20000000054 */
[----:B------:R2:W-:Y:S01]  /*dad0*/  STG.E.U16 desc[UR10][R92.64], R46 ;  /* 0x0000002e5c007986 */ /* 0x0005e2000c10150a */
[----:B-1----:R-:W-:Y:S02]  /*dae0*/  PRMT R83, R19, 0x7632, R83 ;  /* 0x0000763213537816 */ /* 0x002fe40000000053 */
[----:B------:R-:W-:Y:S01]  /*daf0*/  PRMT R82, R23, 0x7632, R82 ;  /* 0x0000763217527816 */ /* 0x000fe20000000052 */
[----:B------:R2:W-:Y:S01]  /*db00*/  STG.E.U16 desc[UR10][R98.64], R29 ;  /* 0x0000001d62007986 */ /* 0x0005e2000c10150a */
[----:B---3--:R-:W-:Y:S02]  /*db10*/  PRMT R86, R31, 0x7632, R86 ;  /* 0x000076321f567816 */ /* 0x008fe40000000056 */
[----:B------:R-:W-:Y:S01]  /*db20*/  PRMT R85, R35, 0x7632, R85 ;  /* 0x0000763223557816 */ /* 0x000fe20000000055 */
[----:B------:R2:W-:Y:S01]  /*db30*/  STG.E.U16 desc[UR10][R102.64], R33 ;  /* 0x0000002166007986 */ /* 0x0005e2000c10150a */
[----:B0-----:R-:W-:-:S03]  /*db40*/  IADD3 R2, P1, P2, R3, UR7, R8 ;  /* 0x0000000703027c10 */ /* 0x001fc6000fa3e008 */
[----:B------:R2:W-:Y:S01]  /*db50*/  STG.E.U16 desc[UR10][R104.64], R52 ;  /* 0x0000003468007986 */ /* 0x0005e2000c10150a */
[----:B------:R-:W-:-:S03]  /*db60*/  IADD3.X R3, PT, PT, R252, UR5, R9, P1, P2 ;  /* 0x00000005fc037c10 */ /* 0x000fc60008fe4409 */
[----:B------:R2:W-:Y:S04]  /*db70*/  STG.E.U16 desc[UR10][R106.64], R10 ;  /* 0x0000000a6a007986 */ /* 0x0005e8000c10150a */
        /* <DEDUP_REMOVED lines=30> */
[----:B------:R2:W-:Y:S01]  /*dd60*/  STG.E.U16 desc[UR10][R158.64], R79 ;  /* 0x0000004f9e007986 */ /* 0x0005e2000c10150a */
[----:B------:R-:W-:Y:S06]  /*dd70*/  BAR.SYNC.DEFER_BLOCKING 0x0 ;  /* 0x0000000000007b1d */ /* 0x000fec0000010000 */
[----:B------:R2:W-:Y:S02]  /*dd80*/  STS.128 [R49+UR6], R116 ;  /* 0x0000007431007988 */ /* 0x0005e40008000c06 */
[----:B------:R-:W-:Y:S06]  /*dd90*/  BAR.SYNC.DEFER_BLOCKING 0x0 ;  /* 0x0000000000007b1d */ /* 0x000fec0000010000 */
[----:B------:R-:W-:Y:S05]  /*dda0*/  @P0 EXIT ;  /* 0x000000000000094d */ /* 0x000fea0003800000 */
[----:B------:R-:W0:Y:S04]  /*ddb0*/  LDS R5, [R48] ;  /* 0x0000000030057984 */ /* 0x000e280000000800 */
[----:B0-----:R-:W-:Y:S01]  /*ddc0*/  STG.E desc[UR10][R2.64], R5 ;  /* 0x0000000502007986 */ /* 0x001fe2000c10190a */
[----:B------:R-:W-:Y:S05]  /*ddd0*/  EXIT ;  /* 0x000000000000794d */ /* 0x000fea0003800000 */
.L_x_2:
[----:B------:R-:W-:-:S00]  /*dde0*/  BRA `(.L_x_2) ;  /* 0xfffffffc00fc7947 */ /* 0x000fc0000383ffff */
[----:B------:R-:W-:-:S00]  /*ddf0*/  NOP ;  /* 0x0000000000007918 */ /* 0x000fc00000000000 */
        /* <DEDUP_REMOVED lines=8> */
.L_x_3:


//--------------------- .nv.global.init           --------------------------
	.section	.nv.global.init,"aw",@progbits
.nv.global.init:
	.type		_$_str,@object
	.size		_$_str,(.L_0 - _$_str)
_$_str:
        /*0000*/ 	.byte	0x5f, 0x5f, 0x43, 0x55, 0x44, 0x41, 0x5f, 0x46, 0x54, 0x5a, 0x00
.L_0:


//--------------------- .nv.shared.attn_fwd       --------------------------
	.section	.nv.shared.attn_fwd,"aw",@nobits
	.sectionflags	@""
	.align	16
	.zero		1024


//--------------------- .nv.shared.reserved.0     --------------------------
	.section	.nv.shared.reserved.0,"aw",@nobits
	.weak		__nv_reservedSMEM_offset_0_alias
	.size		__nv_reservedSMEM_offset_0_alias, 0, 64
	.other		__nv_reservedSMEM_offset_0_alias,@"STO_CUDA_RESERVED_SHARED STV_DEFAULT"
__nv_reservedSMEM_offset_0_alias:
	.zero		0
	.zero		64


//--------------------- .nv.constant0.attn_fwd    --------------------------
	.section	.nv.constant0.attn_fwd,"a",@progbits
	.sectionflags	@""
	.align	4
.nv.constant0.attn_fwd:
	.zero		1032


//--------------------- SYMBOLS --------------------------

	.type		.nv.reservedSmem.offset0,@object
	.size		.nv.reservedSmem.offset0,0x4
	.type		.nv.reservedSmem.cap,@object
	.size		.nv.reservedSmem.cap,0x4
